def matmul_kernel(
    a_ptr,
    b_ptr,
    c_ptr,
    M,
    N,
    K,
    stride_am,
    stride_ak,
    stride_bk,
    stride_bn,
    stride_cm,
    stride_cn,
    BLOCK_M: tl.constexpr,
    BLOCK_N: tl.constexpr,
    BLOCK_K: tl.constexpr,
    GROUP_M: tl.constexpr,
):
    pid = tl.program_id(axis=0)
    num_pid_m = tl.cdiv(M, BLOCK_M)
    num_pid_n = tl.cdiv(N, BLOCK_N)
    num_pid_in_group = GROUP_M * num_pid_n
    group_id = pid // num_pid_in_group
    first_pid_m = group_id * GROUP_M
    group_size_m = min(num_pid_m - first_pid_m, GROUP_M)
    pid_m = first_pid_m + ((pid % num_pid_in_group) % group_size_m)
    pid_n = (pid % num_pid_in_group) // group_size_m

    offs_am = (pid_m * BLOCK_M + tl.arange(0, BLOCK_M)) % M
    offs_bn = (pid_n * BLOCK_N + tl.arange(0, BLOCK_N)) % N
    offs_k = tl.arange(0, BLOCK_K)
    a_ptrs = a_ptr + offs_am[:, None] * stride_am + offs_k[None, :] * stride_ak
    b_ptrs = b_ptr + offs_k[:, None] * stride_bk + offs_bn[None, :] * stride_bn

    acc = tl.zeros((BLOCK_M, BLOCK_N), dtype=tl.float32)
    for kk in range(0, tl.cdiv(K, BLOCK_K)):
        a = tl.load(a_ptrs, mask=offs_k[None, :] < K - kk * BLOCK_K, other=0.0)
        b = tl.load(b_ptrs, mask=offs_k[:, None] < K - kk * BLOCK_K, other=0.0)
        acc = tl.dot(a, b, acc)
        a_ptrs += BLOCK_K * stride_ak
        b_ptrs += BLOCK_K * stride_bk

    c = acc.to(c_ptr.dtype.element_ty)
    offs_cm = pid_m * BLOCK_M + tl.arange(0, BLOCK_M)
    offs_cn = pid_n * BLOCK_N + tl.arange(0, BLOCK_N)
    c_ptrs = c_ptr + offs_cm[:, None] * stride_cm + offs_cn[None, :] * stride_cn
    mask = (offs_cm[:, None] < M) & (offs_cn[None, :] < N)
    tl.store(c_ptrs, c, mask=mask)

# config = {"BLOCK_K": 16, "BLOCK_M": 16, "BLOCK_N": 64, "GROUP_M": 8, "arch": "sm_80", "dtype": "fp16", "num_ctas": 1, "num_stages": 3, "num_warps": 4}
# arch = sm_80


// ===== COMPILED SASS (sm_80) =====

	.target	sm_80

	.elftype	@"ET_EXEC"


//--------------------- .note.nv.tkinfo           --------------------------
	.section	.note.nv.tkinfo,"",@"SHT_NOTE"
	.sectionflags	@"SHF_NOTE_NV_TKINFO"
	.tkinfo
        /*0018*/ 	.word	0x00000002
        /*0030*/ 	.string	""
        /*0030*/ 	.string	"ptxas"
        /*0030*/ 	.string	"Cuda compilation tools, release 13.0, V13.0.88"
        /*0030*/ 	.string	"Build cuda_13.0.r13.0/compiler.36424714_0"
        /*0030*/ 	.string	"-v  -suppress-debug-info  -lineinfo  -arch sm_80 "



//--------------------- .note.nv.cuinfo           --------------------------
	.section	.note.nv.cuinfo,"",@"SHT_NOTE"
	.sectionflags	@"SHF_NOTE_NV_CUINFO"
        /*0018*/ 	.short	0x0002
        /*001a*/ 	.short	0x0050
        /*001c*/ 	.short	0x0082
	.zero		2


//--------------------- .nv.info                  --------------------------
	.section	.nv.info,"",@"SHT_CUDA_INFO"
	.align	4


	//----- nvinfo : EIATTR_REGCOUNT
	.align		4
        /*0000*/ 	.byte	0x04, 0x2f
        /*0002*/ 	.short	(.L_1 - .L_0)
	.align		4
.L_0:
        /*0004*/ 	.word	index@(matmul_kernel)
        /*0008*/ 	.word	0x00000040


	//----- nvinfo : EIATTR_FRAME_SIZE
	.align		4
.L_1:
        /*000c*/ 	.byte	0x04, 0x11
        /*000e*/ 	.short	(.L_3 - .L_2)
	.align		4
.L_2:
        /*0010*/ 	.word	index@(matmul_kernel)
        /*0014*/ 	.word	0x00000000


	//----- nvinfo : EIATTR_MIN_STACK_SIZE
	.align		4
.L_3:
        /*0018*/ 	.byte	0x04, 0x12
        /*001a*/ 	.short	(.L_5 - .L_4)
	.align		4
.L_4:
        /*001c*/ 	.word	index@(matmul_kernel)
        /*0020*/ 	.word	0x00000000
.L_5:


//--------------------- .nv.info.matmul_kernel    --------------------------
	.section	.nv.info.matmul_kernel,"",@"SHT_CUDA_INFO"
	.sectionflags	@""
	.align	4


	//----- nvinfo : EIATTR_CUDA_API_VERSION
	.align		4
        /*0000*/ 	.byte	0x04, 0x37
        /*0002*/ 	.short	(.L_7 - .L_6)
.L_6:
        /*0004*/ 	.word	0x00000082


	//----- nvinfo : EIATTR_SW2861232_WAR
	.align		4
.L_7:
        /*0008*/ 	.byte	0x01, 0x35
	.zero		2


	//----- nvinfo : EIATTR_PARAM_CBANK
	.align		4
        /*000c*/ 	.byte	0x04, 0x0a
        /*000e*/ 	.short	(.L_9 - .L_8)
	.align		4
.L_8:
        /*0010*/ 	.word	index@(.nv.constant0.matmul_kernel)
        /*0014*/ 	.short	0x0160
        /*0016*/ 	.short	0x0050


	//----- nvinfo : EIATTR_CBANK_PARAM_SIZE
	.align		4
.L_9:
        /*0018*/ 	.byte	0x03, 0x19
        /*001a*/ 	.short	0x0050


	//----- nvinfo : EIATTR_KPARAM_INFO
	.align		4
        /*001c*/ 	.byte	0x04, 0x17
        /*001e*/ 	.short	(.L_11 - .L_10)
.L_10:
        /*0020*/ 	.word	0x00000000
        /*0024*/ 	.short	0x000d
        /*0026*/ 	.short	0x0048
        /*0028*/ 	.byte	0x00, 0xf4, 0x21, 0x00


	//----- nvinfo : EIATTR_KPARAM_INFO
	.align		4
.L_11:
        /*002c*/ 	.byte	0x04, 0x17
        /*002e*/ 	.short	(.L_13 - .L_12)
.L_12:
        /*0030*/ 	.word	0x00000000
        /*0034*/ 	.short	0x000c
        /*0036*/ 	.short	0x0040
        /*0038*/ 	.byte	0x00, 0xf4, 0x21, 0x00


	//----- nvinfo : EIATTR_KPARAM_INFO
	.align		4
.L_13:
        /*003c*/ 	.byte	0x04, 0x17
        /*003e*/ 	.short	(.L_15 - .L_14)
.L_14:
        /*0040*/ 	.word	0x00000000
        /*0044*/ 	.short	0x000b
        /*0046*/ 	.short	0x0038
        /*0048*/ 	.byte	0x00, 0xf0, 0x11, 0x00


	//----- nvinfo : EIATTR_KPARAM_INFO
	.align		4
.L_15:
        /*004c*/ 	.byte	0x04, 0x17
        /*004e*/ 	.short	(.L_17 - .L_16)
.L_16:
        /*0050*/ 	.word	0x00000000
        /*0054*/ 	.short	0x000a
        /*0056*/ 	.short	0x0034
        /*0058*/ 	.byte	0x00, 0xf0, 0x11, 0x00


	//----- nvinfo : EIATTR_KPARAM_INFO
	.align		4
.L_17:
        /*005c*/ 	.byte	0x04, 0x17
        /*005e*/ 	.short	(.L_19 - .L_18)
.L_18:
        /*0060*/ 	.word	0x00000000
        /*0064*/ 	.short	0x0009
        /*0066*/ 	.short	0x0030
        /*0068*/ 	.byte	0x00, 0xf0, 0x11, 0x00


	//----- nvinfo : EIATTR_KPARAM_INFO
	.align		4
.L_19:
        /*006c*/ 	.byte	0x04, 0x17
        /*006e*/ 	.short	(.L_21 - .L_20)
.L_20:
        /*0070*/ 	.word	0x00000000
        /*0074*/ 	.short	0x0008
        /*0076*/ 	.short	0x002c
        /*0078*/ 	.byte	0x00, 0xf0, 0x11, 0x00


	//----- nvinfo : EIATTR_KPARAM_INFO
	.align		4
.L_21:
        /*007c*/ 	.byte	0x04, 0x17
        /*007e*/ 	.short	(.L_23 - .L_22)
.L_22:
        /*0080*/ 	.word	0x00000000
        /*0084*/ 	.short	0x0007
        /*0086*/ 	.short	0x0028
        /*0088*/ 	.byte	0x00, 0xf0, 0x11, 0x00


	//----- nvinfo : EIATTR_KPARAM_INFO
	.align		4
.L_23:
        /*008c*/ 	.byte	0x04, 0x17
        /*008e*/ 	.short	(.L_25 - .L_24)
.L_24:
        /*0090*/ 	.word	0x00000000
        /*0094*/ 	.short	0x0006
        /*0096*/ 	.short	0x0024
        /*0098*/ 	.byte	0x00, 0xf0, 0x11, 0x00


	//----- nvinfo : EIATTR_KPARAM_INFO
	.align		4
.L_25:
        /*009c*/ 	.byte	0x04, 0x17
        /*009e*/ 	.short	(.L_27 - .L_26)
.L_26:
        /*00a0*/ 	.word	0x00000000
        /*00a4*/ 	.short	0x0005
        /*00a6*/ 	.short	0x0020
        /*00a8*/ 	.byte	0x00, 0xf0, 0x11, 0x00


	//----- nvinfo : EIATTR_KPARAM_INFO
	.align		4
.L_27:
        /*00ac*/ 	.byte	0x04, 0x17
        /*00ae*/ 	.short	(.L_29 - .L_28)
.L_28:
        /*00b0*/ 	.word	0x00000000
        /*00b4*/ 	.short	0x0004
        /*00b6*/ 	.short	0x001c
        /*00b8*/ 	.byte	0x00, 0xf0, 0x11, 0x00


	//----- nvinfo : EIATTR_KPARAM_INFO
	.align		4
.L_29:
        /*00bc*/ 	.byte	0x04, 0x17
        /*00be*/ 	.short	(.L_31 - .L_30)
.L_30:
        /*00c0*/ 	.word	0x00000000
        /*00c4*/ 	.short	0x0003
        /*00c6*/ 	.short	0x0018
        /*00c8*/ 	.byte	0x00, 0xf0, 0x11, 0x00


	//----- nvinfo : EIATTR_KPARAM_INFO
	.align		4
.L_31:
        /*00cc*/ 	.byte	0x04, 0x17
        /*00ce*/ 	.short	(.L_33 - .L_32)
.L_32:
        /*00d0*/ 	.word	0x00000000
        /*00d4*/ 	.short	0x0002
        /*00d6*/ 	.short	0x0010
        /*00d8*/ 	.byte	0x00, 0xf4, 0x21, 0x00


	//----- nvinfo : EIATTR_KPARAM_INFO
	.align		4
.L_33:
        /*00dc*/ 	.byte	0x04, 0x17
        /*00de*/ 	.short	(.L_35 - .L_34)
.L_34:
        /*00e0*/ 	.word	0x00000000
        /*00e4*/ 	.short	0x0001
        /*00e6*/ 	.short	0x0008
        /*00e8*/ 	.byte	0x00, 0xf4, 0x21, 0x00


	//----- nvinfo : EIATTR_KPARAM_INFO
	.align		4
.L_35:
        /*00ec*/ 	.byte	0x04, 0x17
        /*00ee*/ 	.short	(.L_37 - .L_36)
.L_36:
        /*00f0*/ 	.word	0x00000000
        /*00f4*/ 	.short	0x0000
        /*00f6*/ 	.short	0x0000
        /*00f8*/ 	.byte	0x00, 0xf4, 0x21, 0x00


	//----- nvinfo : EIATTR_MAXREG_COUNT
	.align		4
.L_37:
        /*00fc*/ 	.byte	0x03, 0x1b
        /*00fe*/ 	.short	0x00ff


	//----- nvinfo : EIATTR_NUM_BARRIERS
	.align		4
        /*0100*/ 	.byte	0x02, 0x4c
        /*0102*/ 	.byte	0x01
	.zero		1


	//----- nvinfo : EIATTR_MERCURY_ISA_VERSION
	.align		4
        /*0104*/ 	.byte	0x03, 0x5f
        /*0106*/ 	.short	0x0000


	//----- nvinfo : EIATTR_EXIT_INSTR_OFFSETS
	.align		4
        /*0108*/ 	.byte	0x04, 0x1c
        /*010a*/ 	.short	(.L_39 - .L_38)


	//   ....[0]....
.L_38:
        /*010c*/ 	.word	0x00001b90


	//   ....[1]....
        /*0110*/ 	.word	0x00001bc0


	//----- nvinfo : EIATTR_REQNTID
	.align		4
.L_39:
        /*0114*/ 	.byte	0x04, 0x10
        /*0116*/ 	.short	(.L_41 - .L_40)
.L_40:
        /*0118*/ 	.word	0x00000080
        /*011c*/ 	.word	0x00000001
        /*0120*/ 	.word	0x00000001
.L_41:


//--------------------- .nv.callgraph             --------------------------
	.section	.nv.callgraph,"",@"SHT_CUDA_CALLGRAPH"
	.align	4
	.sectionentsize	8
	.align		4
        /*0000*/ 	.word	0x00000000
	.align		4
        /*0004*/ 	.word	0xffffffff
	.align		4
        /*0008*/ 	.word	0x00000000
	.align		4
        /*000c*/ 	.word	0xfffffffe
	.align		4
        /*0010*/ 	.word	0x00000000
	.align		4
        /*0014*/ 	.word	0xfffffffd
	.align		4
        /*0018*/ 	.word	0x00000000
	.align		4
        /*001c*/ 	.word	0xfffffffc


//--------------------- .nv.rel.action            --------------------------
	.section	.nv.rel.action,"",@"SHT_CUDA_RELOCINFO"
	.align	8
	.sectionentsize	8
        /*0000*/ 	.byte	0x73, 0x00, 0x00, 0x00, 0x00, 0x00, 0x00, 0x00, 0x00, 0x00, 0x00, 0x11, 0x25, 0x00, 0x05, 0x36


//--------------------- .nv.constant0.matmul_kernel --------------------------
	.section	.nv.constant0.matmul_kernel,"a",@progbits
	.sectionflags	@""
	.align	4
.nv.constant0.matmul_kernel:
	.zero		432


//--------------------- .text.matmul_kernel       --------------------------
	.section	.text.matmul_kernel,"ax",@progbits
	.sectioninfo	@"SHI_REGISTERS=64"
	.align	128
        .global         matmul_kernel
        .type           matmul_kernel,@function
        .size           matmul_kernel,(.L_x_3 - matmul_kernel)
        .other          matmul_kernel,@"STO_CUDA_ENTRY STV_DEFAULT"
matmul_kernel:
.text.matmul_kernel:
[----:B------:R-:W-:Y:S02]  /*0000*/  IMAD.MOV.U32 R1, RZ, RZ, c[0x0][0x28] ;  /* 0x00000a00ff017624 */ /* 0x000fe400078e00ff */
[----:B------:R-:W-:Y:S01]  /*0010*/  IMAD.MOV.U32 R0, RZ, RZ, c[0x0][0x17c] ;  /* 0x00005f00ff007624 */ /* 0x000fe200078e00ff */
[----:B------:R-:W0:Y:S01]  /*0020*/  S2R R5, SR_CTAID.X ;  /* 0x0000000000057919 */ /* 0x000e220000002500 */
[----:B------:R-:W-:-:S03]  /*0030*/  ULDC.64 UR6, c[0x0][0x118] ;  /* 0x0000460000067ab9 */ /* 0x000fc60000000a00 */
[----:B------:R-:W-:Y:S01]  /*0040*/  IADD3 R0, R0, 0x3f, RZ ;  /* 0x0000003f00007810 */ /* 0x000fe20007ffe0ff */
[----:B------:R-:W1:Y:S03]  /*0050*/  S2R R57, SR_TID.X ;  /* 0x0000000000397919 */ /* 0x000e660000002100 */
[----:B------:R-:W-:-:S04]  /*0060*/  SHF.R.S32.HI R3, RZ, 0x1f, R0 ;  /* 0x0000001fff037819 */ /* 0x000fc80000011400 */
[----:B------:R-:W-:-:S04]  /*0070*/  LEA.HI R3, R3, R0, RZ, 0x6 ;  /* 0x0000000003037211 */ /* 0x000fc800078f30ff */
[----:B------:R-:W-:-:S05]  /*0080*/  SHF.R.S32.HI R3, RZ, 0x6, R3 ;  /* 0x00000006ff037819 */ /* 0x000fca0000011403 */
[----:B------:R-:W-:Y:S01]  /*0090*/  IMAD.SHL.U32 R4, R3, 0x8, RZ ;  /* 0x0000000803047824 */ /* 0x000fe200078e00ff */
[----:B0-----:R-:W-:-:S04]  /*00a0*/  IABS R8, R5 ;  /* 0x0000000500087213 */ /* 0x001fc80000000000 */
[-C--:B------:R-:W-:Y:S02]  /*00b0*/  IABS R7, R4.reuse ;  /* 0x0000000400077213 */ /* 0x080fe40000000000 */
[----:B------:R-:W-:Y:S02]  /*00c0*/  IABS R10, R4 ;  /* 0x00000004000a7213 */ /* 0x000fe40000000000 */
[----:B------:R-:W0:Y:S01]  /*00d0*/  I2F.RP R0, R7 ;  /* 0x0000000700007306 */ /* 0x000e220000209400 */
[----:B-1----:R-:W-:Y:S02]  /*00e0*/  SHF.R.U32.HI R55, RZ, 0x4, R57 ;  /* 0x00000004ff377819 */ /* 0x002fe40000011639 */
[----:B------:R-:W-:Y:S02]  /*00f0*/  LOP3.LUT R56, R57, 0xf, RZ, 0xc0, !PT ;  /* 0x0000000f39387812 */ /* 0x000fe400078ec0ff */
[----:B------:R-:W-:-:S03]  /*0100*/  SGXT.U32 R55, R55, 0x3 ;  /* 0x000000033737781a */ /* 0x000fc60000000000 */
[----:B0-----:R-:W0:Y:S02]  /*0110*/  MUFU.RCP R0, R0 ;  /* 0x0000000000007308 */ /* 0x001e240000001000 */
[----:B0-----:R-:W-:Y:S01]  /*0120*/  IADD3 R2, R0, 0xffffffe, RZ ;  /* 0x0ffffffe00027810 */ /* 0x001fe20007ffe0ff */
[----:B------:R-:W-:-:S05]  /*0130*/  IMAD.MOV R0, RZ, RZ, -R10 ;  /* 0x000000ffff007224 */ /* 0x000fca00078e0a0a */
[----:B------:R0:W1:Y:S02]  /*0140*/  F2I.FTZ.U32.TRUNC.NTZ R3, R2 ;  /* 0x0000000200037305 */ /* 0x000064000021f000 */
[----:B0-----:R-:W-:Y:S02]  /*0150*/  IMAD.MOV.U32 R2, RZ, RZ, RZ ;  /* 0x000000ffff027224 */ /* 0x001fe400078e00ff */
[----:B-1----:R-:W-:-:S04]  /*0160*/  IMAD.MOV R6, RZ, RZ, -R3 ;  /* 0x000000ffff067224 */ /* 0x002fc800078e0a03 */
[----:B------:R-:W-:Y:S02]  /*0170*/  IMAD R9, R6, R7, RZ ;  /* 0x0000000706097224 */ /* 0x000fe400078e02ff */
[----:B------:R-:W-:Y:S02]  /*0180*/  IMAD.MOV.U32 R6, RZ, RZ, R8 ;  /* 0x000000ffff067224 */ /* 0x000fe400078e0008 */
[----:B------:R-:W-:-:S06]  /*0190*/  IMAD.HI.U32 R3, R3, R9, R2 ;  /* 0x0000000903037227 */ /* 0x000fcc00078e0002 */
[----:B------:R-:W-:-:S04]  /*01a0*/  IMAD.HI.U32 R3, R3, R6, RZ ;  /* 0x0000000603037227 */ /* 0x000fc800078e00ff */
[----:B------:R-:W-:-:S05]  /*01b0*/  IMAD R0, R3, R0, R6 ;  /* 0x0000000003007224 */ /* 0x000fca00078e0206 */
[----:B------:R-:W-:-:S13]  /*01c0*/  ISETP.GT.U32.AND P1, PT, R7, R0, PT ;  /* 0x000000000700720c */ /* 0x000fda0003f24070 */
[----:B------:R-:W-:Y:S01]  /*01d0*/  @!P1 IMAD.IADD R0, R0, 0x1, -R7 ;  /* 0x0000000100009824 */ /* 0x000fe200078e0a07 */
[----:B------:R-:W-:Y:S02]  /*01e0*/  @!P1 IADD3 R3, R3, 0x1, RZ ;  /* 0x0000000103039810 */ /* 0x000fe40007ffe0ff */
[----:B------:R-:W-:Y:S02]  /*01f0*/  ISETP.NE.AND P1, PT, R4, RZ, PT ;  /* 0x000000ff0400720c */ /* 0x000fe40003f25270 */
[----:B------:R-:W-:Y:S02]  /*0200*/  ISETP.GE.U32.AND P0, PT, R0, R7, PT ;  /* 0x000000070000720c */ /* 0x000fe40003f06070 */
[----:B------:R-:W-:-:S04]  /*0210*/  LOP3.LUT R0, R5, R4, RZ, 0x3c, !PT ;  /* 0x0000000405007212 */ /* 0x000fc800078e3cff */
[----:B------:R-:W-:Y:S01]  /*0220*/  ISETP.GE.AND P2, PT, R0, RZ, PT ;  /* 0x000000ff0000720c */ /* 0x000fe20003f46270 */
[----:B------:R-:W-:-:S05]  /*0230*/  IMAD.MOV.U32 R0, RZ, RZ, c[0x0][0x178] ;  /* 0x00005e00ff007624 */ /* 0x000fca00078e00ff */
[----:B------:R-:W-:Y:S02]  /*0240*/  IADD3 R0, R0, 0xf, RZ ;  /* 0x0000000f00007810 */ /* 0x000fe40007ffe0ff */
[----:B------:R-:W-:-:S05]  /*0250*/  @P0 IADD3 R3, R3, 0x1, RZ ;  /* 0x0000000103030810 */ /* 0x000fca0007ffe0ff */
[----:B------:R-:W-:Y:S01]  /*0260*/  IMAD.MOV.U32 R2, RZ, RZ, R3 ;  /* 0x000000ffff027224 */ /* 0x000fe200078e0003 */
[----:B------:R-:W-:-:S03]  /*0270*/  SHF.R.S32.HI R3, RZ, 0x1f, R0 ;  /* 0x0000001fff037819 */ /* 0x000fc60000011400 */
[----:B------:R-:W-:Y:S01]  /*0280*/  @!P2 IMAD.MOV R2, RZ, RZ, -R2 ;  /* 0x000000ffff02a224 */ /* 0x000fe200078e0a02 */
[----:B------:R-:W-:Y:S02]  /*0290*/  @!P1 LOP3.LUT R2, RZ, R4, RZ, 0x33, !PT ;  /* 0x00000004ff029212 */ /* 0x000fe400078e33ff */
[----:B------:R-:W-:-:S03]  /*02a0*/  LEA.HI R3, R3, R0, RZ, 0x4 ;  /* 0x0000000003037211 */ /* 0x000fc600078f20ff */
[----:B------:R-:W-:Y:S02]  /*02b0*/  IMAD.SHL.U32 R29, R2, 0x8, RZ ;  /* 0x00000008021d7824 */ /* 0x000fe400078e00ff */
[----:B------:R-:W-:-:S03]  /*02c0*/  IMAD.MOV R2, RZ, RZ, -R2 ;  /* 0x000000ffff027224 */ /* 0x000fc600078e0a02 */
[----:B------:R-:W-:Y:S01]  /*02d0*/  LEA.HI.SX32 R3, R3, -R29, 0x1c ;  /* 0x8000001d03037211 */ /* 0x000fe200078fe2ff */
[----:B------:R-:W-:-:S03]  /*02e0*/  IMAD R4, R4, R2, R5 ;  /* 0x0000000204047224 */ /* 0x000fc600078e0205 */
[----:B------:R-:W-:Y:S02]  /*02f0*/  IMNMX R11, R3, 0x8, PT ;  /* 0x00000008030b7817 */ /* 0x000fe40003800200 */
[----:B------:R-:W-:Y:S02]  /*0300*/  IABS R9, R4 ;  /* 0x0000000400097213 */ /* 0x000fe40000000000 */
[----:B------:R-:W-:-:S04]  /*0310*/  IABS R7, R11 ;  /* 0x0000000b00077213 */ /* 0x000fc80000000000 */
[----:B------:R-:W0:Y:S08]  /*0320*/  I2F.RP R0, R7 ;  /* 0x0000000700007306 */ /* 0x000e300000209400 */
[----:B0-----:R-:W0:Y:S02]  /*0330*/  MUFU.RCP R0, R0 ;  /* 0x0000000000007308 */ /* 0x001e240000001000 */
[----:B0-----:R-:W-:-:S06]  /*0340*/  IADD3 R3, R0, 0xffffffe, RZ ;  /* 0x0ffffffe00037810 */ /* 0x001fcc0007ffe0ff */
[----:B------:R-:W0:Y:S02]  /*0350*/  F2I.FTZ.U32.TRUNC.NTZ R3, R3 ;  /* 0x0000000300037305 */ /* 0x000e24000021f000 */
[----:B0-----:R-:W-:-:S04]  /*0360*/  IMAD.MOV R6, RZ, RZ, -R3 ;  /* 0x000000ffff067224 */ /* 0x001fc800078e0a03 */
[----:B------:R-:W-:Y:S01]  /*0370*/  IMAD.MOV.U32 R2, RZ, RZ, R6 ;  /* 0x000000ffff027224 */ /* 0x000fe200078e0006 */
[----:B------:R-:W-:-:S03]  /*0380*/  IABS R6, R11 ;  /* 0x0000000b00067213 */ /* 0x000fc60000000000 */
[----:B------:R-:W-:Y:S02]  /*0390*/  IMAD R5, R2, R7, RZ ;  /* 0x0000000702057224 */ /* 0x000fe400078e02ff */
[----:B------:R-:W-:Y:S02]  /*03a0*/  IMAD.MOV.U32 R2, RZ, RZ, RZ ;  /* 0x000000ffff027224 */ /* 0x000fe400078e00ff */
[----:B------:R-:W-:Y:S02]  /*03b0*/  IMAD.MOV R0, RZ, RZ, -R6 ;  /* 0x000000ffff007224 */ /* 0x000fe400078e0a06 */
[----:B------:R-:W-:-:S04]  /*03c0*/  IMAD.HI.U32 R2, R3, R5, R2 ;  /* 0x0000000503027227 */ /* 0x000fc800078e0002 */
[----:B------:R-:W-:Y:S02]  /*03d0*/  IMAD.MOV.U32 R3, RZ, RZ, c[0x0][0x180] ;  /* 0x00006000ff037624 */ /* 0x000fe400078e00ff */
[----:B------:R-:W-:-:S03]  /*03e0*/  IMAD.HI.U32 R2, R2, R9, RZ ;  /* 0x0000000902027227 */ /* 0x000fc600078e00ff */
[----:B------:R-:W-:Y:S01]  /*03f0*/  IADD3 R3, R3, 0xf, RZ ;  /* 0x0000000f03037810 */ /* 0x000fe20007ffe0ff */
[----:B------:R-:W-:-:S05]  /*0400*/  IMAD R0, R2, R0, R9 ;  /* 0x0000000002007224 */ /* 0x000fca00078e0209 */
[----:B------:R-:W-:-:S13]  /*0410*/  ISETP.GT.U32.AND P1, PT, R7, R0, PT ;  /* 0x000000000700720c */ /* 0x000fda0003f24070 */
[----:B------:R-:W-:Y:S01]  /*0420*/  @!P1 IMAD.IADD R0, R0, 0x1, -R7 ;  /* 0x0000000100009824 */ /* 0x000fe200078e0a07 */
[----:B------:R-:W-:Y:S02]  /*0430*/  @!P1 IADD3 R2, R2, 0x1, RZ ;  /* 0x0000000102029810 */ /* 0x000fe40007ffe0ff */
[----:B------:R-:W-:Y:S02]  /*0440*/  ISETP.NE.AND P1, PT, R11, RZ, PT ;  /* 0x000000ff0b00720c */ /* 0x000fe40003f25270 */
[----:B------:R-:W-:Y:S02]  /*0450*/  ISETP.GE.U32.AND P0, PT, R0, R7, PT ;  /* 0x000000070000720c */ /* 0x000fe40003f06070 */
[----:B------:R-:W-:-:S04]  /*0460*/  LOP3.LUT R0, R4, R11, RZ, 0x3c, !PT ;  /* 0x0000000b04007212 */ /* 0x000fc800078e3cff */
[----:B------:R-:W-:-:S07]  /*0470*/  ISETP.GE.AND P2, PT, R0, RZ, PT ;  /* 0x000000ff0000720c */ /* 0x000fce0003f46270 */
[----:B------:R-:W-:Y:S02]  /*0480*/  @P0 IADD3 R2, R2, 0x1, RZ ;  /* 0x0000000102020810 */ /* 0x000fe40007ffe0ff */
[----:B------:R-:W-:-:S04]  /*0490*/  ISETP.GT.AND P0, PT, R3, 0xf, PT ;  /* 0x0000000f0300780c */ /* 0x000fc80003f04270 */
[----:B------:R-:W-:Y:S01]  /*04a0*/  @!P2 IMAD.MOV R2, RZ, RZ, -R2 ;  /* 0x000000ffff02a224 */ /* 0x000fe200078e0a02 */
[----:B------:R-:W-:-:S05]  /*04b0*/  @!P1 LOP3.LUT R2, RZ, R11, RZ, 0x33, !PT ;  /* 0x0000000bff029212 */ /* 0x000fca00078e33ff */
[----:B------:R-:W-:Y:S02]  /*04c0*/  IMAD.MOV R0, RZ, RZ, -R2 ;  /* 0x000000ffff007224 */ /* 0x000fe400078e0a02 */
[----:B------:R-:W-:Y:S01]  /*04d0*/  IMAD.SHL.U32 R2, R2, 0x40, RZ ;  /* 0x0000004002027824 */ /* 0x000fe200078e00ff */
[----:B------:R-:W-:Y:S01]  /*04e0*/  @!P0 CS2R R12, SRZ ;  /* 0x00000000000c8805 */ /* 0x000fe2000001ff00 */
[----:B------:R-:W-:Y:S01]  /*04f0*/  IMAD R0, R11, R0, R4 ;  /* 0x000000000b007224 */ /* 0x000fe200078e0204 */
[----:B------:R-:W-:Y:S01]  /*0500*/  @!P0 CS2R R14, SRZ ;  /* 0x00000000000e8805 */ /* 0x000fe2000001ff00 */
[C---:B------:R-:W-:Y:S01]  /*0510*/  @!P0 IMAD.SHL.U32 R53, R57.reuse, 0x20, RZ ;  /* 0x0000002039358824 */ /* 0x040fe200078e00ff */
[----:B------:R-:W-:Y:S01]  /*0520*/  LEA.HI R51, R57, R2, RZ, 0x1c ;  /* 0x0000000239337211 */ /* 0x000fe200078fe0ff */
[----:B------:R-:W-:Y:S01]  /*0530*/  IMAD.IADD R29, R29, 0x1, R0 ;  /* 0x000000011d1d7824 */ /* 0x000fe200078e0200 */
[C---:B------:R-:W-:Y:S02]  /*0540*/  LOP3.LUT R54, R2.reuse, R55, RZ, 0xfc, !PT ;  /* 0x0000003702367212 */ /* 0x040fe400078efcff */
[----:B------:R-:W-:Y:S01]  /*0550*/  @!P0 LOP3.LUT R53, R53, 0x60, RZ, 0xc0, !PT ;  /* 0x0000006035358812 */ /* 0x000fe200078ec0ff */
[----:B------:R-:W-:Y:S01]  /*0560*/  IMAD R29, R29, 0x10, R56 ;  /* 0x000000101d1d7824 */ /* 0x000fe200078e0238 */
[----:B------:R-:W-:-:S02]  /*0570*/  LOP3.LUT R52, R2, 0x8, R55, 0xfe, !PT ;  /* 0x0000000802347812 */ /* 0x000fc400078efe37 */
[----:B------:R-:W-:Y:S02]  /*0580*/  IADD3 R51, R51, 0x38, RZ ;  /* 0x0000003833337810 */ /* 0x000fe40007ffe0ff */
[C---:B------:R-:W-:Y:S02]  /*0590*/  LOP3.LUT R50, R54.reuse, 0x10, RZ, 0xfc, !PT ;  /* 0x0000001036327812 */ /* 0x040fe400078efcff */
[C---:B------:R-:W-:Y:S02]  /*05a0*/  LOP3.LUT R49, R54.reuse, 0x18, RZ, 0xfc, !PT ;  /* 0x0000001836317812 */ /* 0x040fe400078efcff */
[C---:B------:R-:W-:Y:S02]  /*05b0*/  LOP3.LUT R48, R54.reuse, 0x20, RZ, 0xfc, !PT ;  /* 0x0000002036307812 */ /* 0x040fe400078efcff */
[C---:B------:R-:W-:Y:S02]  /*05c0*/  LOP3.LUT R31, R54.reuse, 0x28, RZ, 0xfc, !PT ;  /* 0x00000028361f7812 */ /* 0x040fe400078efcff */
[----:B------:R-:W-:Y:S01]  /*05d0*/  LOP3.LUT R30, R54, 0x30, RZ, 0xfc, !PT ;  /* 0x00000030361e7812 */ /* 0x000fe200078efcff */
[----:B------:R-:W-:Y:S05]  /*05e0*/  @!P0 BRA `(.L_x_0) ;  /* 0x0000115000008947 */ /* 0x000fea0003800000 */
[----:B------:R-:W-:Y:S01]  /*05f0*/  IABS R2, c[0x0][0x17c] ;  /* 0x00005f0000027a13 */ /* 0x000fe20000000000 */
[C---:B------:R-:W-:Y:S01]  /*0600*/  IMAD.SHL.U32 R28, R57.reuse, 0x2, RZ ;  /* 0x00000002391c7824 */ /* 0x040fe200078e00ff */
[----:B------:R-:W-:Y:S01]  /*0610*/  IABS R5, c[0x0][0x178] ;  /* 0x00005e0000057a13 */ /* 0x000fe20000000000 */
[----:B------:R-:W-:Y:S01]  /*0620*/  IMAD.SHL.U32 R53, R57, 0x20, RZ ;  /* 0x0000002039357824 */ /* 0x000fe200078e00ff */
[----:B------:R-:W0:Y:S01]  /*0630*/  I2F.RP R4, R2 ;  /* 0x0000000200047306 */ /* 0x000e220000209400 */
[----:B------:R-:W-:Y:S01]  /*0640*/  SHF.R.S32.HI R0, RZ, 0x1f, R3 ;  /* 0x0000001fff007819 */ /* 0x000fe20000011403 */
[----:B------:R-:W-:Y:S01]  /*0650*/  ULDC UR4, c[0x0][0x180] ;  /* 0x0000600000047ab9 */ /* 0x000fe20000000800 */
[----:B------:R-:W-:-:S02]  /*0660*/  IABS R13, R30 ;  /* 0x0000001e000d7213 */ /* 0x000fc40000000000 */
[----:B------:R-:W-:Y:S02]  /*0670*/  LEA.HI R3, R0, R3, RZ, 0x4 ;  /* 0x0000000300037211 */ /* 0x000fe400078f20ff */
[----:B------:R-:W-:Y:S01]  /*0680*/  IABS R15, R31 ;  /* 0x0000001f000f7213 */ /* 0x000fe20000000000 */
[----:B------:R-:W1:Y:S01]  /*0690*/  I2F.RP R10, R5 ;  /* 0x00000005000a7306 */ /* 0x000e620000209400 */
[----:B------:R-:W-:Y:S02]  /*06a0*/  IABS R17, R48 ;  /* 0x0000003000117213 */ /* 0x000fe40000000000 */
[----:B------:R-:W-:Y:S02]  /*06b0*/  IABS R21, R52 ;  /* 0x0000003400157213 */ /* 0x000fe40000000000 */
[----:B------:R-:W-:Y:S02]  /*06c0*/  IABS R23, R54 ;  /* 0x0000003600177213 */ /* 0x000fe40000000000 */
[----:B------:R-:W-:Y:S01]  /*06d0*/  LOP3.LUT R53, R53, 0x60, RZ, 0xc0, !PT ;  /* 0x0000006035357812 */ /* 0x000fe200078ec0ff */
[----:B0-----:R-:W0:Y:S01]  /*06e0*/  MUFU.RCP R4, R4 ;  /* 0x0000000400047308 */ /* 0x001e220000001000 */
[----:B------:R-:W-:-:S07]  /*06f0*/  SHF.R.S32.HI R3, RZ, 0x4, R3 ;  /* 0x00000004ff037819 */ /* 0x000fce0000011403 */
[----:B-1----:R-:W1:Y:S01]  /*0700*/  MUFU.RCP R10, R10 ;  /* 0x0000000a000a7308 */ /* 0x002e620000001000 */
[----:B0-----:R-:W-:-:S07]  /*0710*/  IADD3 R8, R4, 0xffffffe, RZ ;  /* 0x0ffffffe04087810 */ /* 0x001fce0007ffe0ff */
[----:B------:R0:W2:Y:S01]  /*0720*/  F2I.FTZ.U32.TRUNC.NTZ R9, R8 ;  /* 0x0000000800097305 */ /* 0x0000a2000021f000 */
[----:B-1----:R-:W-:-:S07]  /*0730*/  IADD3 R6, R10, 0xffffffe, RZ ;  /* 0x0ffffffe0a067810 */ /* 0x002fce0007ffe0ff */
[----:B------:R1:W3:Y:S01]  /*0740*/  F2I.FTZ.U32.TRUNC.NTZ R7, R6 ;  /* 0x0000000600077305 */ /* 0x0002e2000021f000 */
[----:B0-----:R-:W-:Y:S02]  /*0750*/  IMAD.MOV.U32 R8, RZ, RZ, RZ ;  /* 0x000000ffff087224 */ /* 0x001fe400078e00ff */
[----:B--2---:R-:W-:Y:S02]  /*0760*/  IMAD.MOV R11, RZ, RZ, -R9 ;  /* 0x000000ffff0b7224 */ /* 0x004fe400078e0a09 */
[----:B-1----:R-:W-:Y:S02]  /*0770*/  IMAD.MOV.U32 R6, RZ, RZ, RZ ;  /* 0x000000ffff067224 */ /* 0x002fe400078e00ff */
[----:B------:R-:W-:-:S04]  /*0780*/  IMAD R11, R11, R2, RZ ;  /* 0x000000020b0b7224 */ /* 0x000fc800078e02ff */
[----:B------:R-:W-:Y:S01]  /*0790*/  IMAD.HI.U32 R0, R9, R11, R8 ;  /* 0x0000000b09007227 */ /* 0x000fe200078e0008 */
[----:B------:R-:W-:-:S03]  /*07a0*/  IABS R11, R51 ;  /* 0x00000033000b7213 */ /* 0x000fc60000000000 */
[----:B---3--:R-:W-:Y:S02]  /*07b0*/  IMAD.MOV R12, RZ, RZ, -R7 ;  /* 0x000000ffff0c7224 */ /* 0x008fe400078e0a07 */
[----:B------:R-:W-:-:S04]  /*07c0*/  IMAD.HI.U32 R8, R0, R13, RZ ;  /* 0x0000000d00087227 */ /* 0x000fc800078e00ff */
[----:B------:R-:W-:-:S04]  /*07d0*/  IMAD.HI.U32 R9, R0, R15, RZ ;  /* 0x0000000f00097227 */ /* 0x000fc800078e00ff */
[----:B------:R-:W-:-:S04]  /*07e0*/  IMAD.HI.U32 R10, R0, R17, RZ ;  /* 0x00000011000a7227 */ /* 0x000fc800078e00ff */
[----:B------:R-:W-:Y:S02]  /*07f0*/  IMAD.MOV R8, RZ, RZ, -R8 ;  /* 0x000000ffff087224 */ /* 0x000fe400078e0a08 */
[----:B------:R-:W-:-:S04]  /*0800*/  IMAD.HI.U32 R4, R0, R11, RZ ;  /* 0x0000000b00047227 */ /* 0x000fc800078e00ff */
[----:B------:R-:W-:Y:S02]  /*0810*/  IMAD R19, R12, R5, RZ ;  /* 0x000000050c137224 */ /* 0x000fe400078e02ff */
[----:B------:R-:W-:Y:S02]  /*0820*/  IMAD.MOV R12, RZ, RZ, -R9 ;  /* 0x000000ffff0c7224 */ /* 0x000fe400078e0a09 */
[----:B------:R-:W-:Y:S02]  /*0830*/  IMAD.MOV R14, RZ, RZ, -R10 ;  /* 0x000000ffff0e7224 */ /* 0x000fe400078e0a0a */
[----:B------:R-:W-:Y:S02]  /*0840*/  IMAD R9, R2, R8, R13 ;  /* 0x0000000802097224 */ /* 0x000fe400078e020d */
[----:B------:R-:W-:Y:S02]  /*0850*/  IMAD.MOV R4, RZ, RZ, -R4 ;  /* 0x000000ffff047224 */ /* 0x000fe400078e0a04 */
[----:B------:R-:W-:Y:S01]  /*0860*/  IMAD.HI.U32 R8, R0, R21, RZ ;  /* 0x0000001500087227 */ /* 0x000fe200078e00ff */
[----:B------:R-:W-:-:S03]  /*0870*/  ISETP.GT.U32.AND P0, PT, R2, R9, PT ;  /* 0x000000090200720c */ /* 0x000fc60003f04070 */
[----:B------:R-:W-:Y:S01]  /*0880*/  IMAD.HI.U32 R10, R7, R19, R6 ;  /* 0x00000013070a7227 */ /* 0x000fe200078e0006 */
[----:B------:R-:W-:-:S03]  /*0890*/  IABS R19, R50 ;  /* 0x0000003200137213 */ /* 0x000fc60000000000 */
[C---:B------:R-:W-:Y:S01]  /*08a0*/  IMAD R13, R2.reuse, R14, R17 ;  /* 0x0000000e020d7224 */ /* 0x040fe200078e0211 */
[----:B------:R-:W-:Y:S01]  /*08b0*/  IABS R17, R49 ;  /* 0x0000003100117213 */ /* 0x000fe20000000000 */
[C---:B------:R-:W-:Y:S01]  /*08c0*/  IMAD R7, R2.reuse, R4, R11 ;  /* 0x0000000402077224 */ /* 0x040fe200078e020b */
[----:B------:R-:W-:Y:S01]  /*08d0*/  IABS R11, R29 ;  /* 0x0000001d000b7213 */ /* 0x000fe20000000000 */
[C---:B------:R-:W-:Y:S01]  /*08e0*/  IMAD R15, R2.reuse, R12, R15 ;  /* 0x0000000c020f7224 */ /* 0x040fe200078e020f */
[C---:B------:R-:W-:Y:S01]  /*08f0*/  ISETP.GT.U32.AND P5, PT, R2.reuse, R13, PT ;  /* 0x0000000d0200720c */ /* 0x040fe20003fa4070 */
[----:B------:R-:W-:Y:S01]  /*0900*/  IMAD.MOV R8, RZ, RZ, -R8 ;  /* 0x000000ffff087224 */ /* 0x000fe200078e0a08 */
[----:B------:R-:W-:Y:S01]  /*0910*/  ISETP.GT.U32.AND P6, PT, R2, R7, PT ;  /* 0x000000070200720c */ /* 0x000fe20003fc4070 */
[----:B------:R-:W-:Y:S01]  /*0920*/  IMAD.HI.U32 R4, R0, R17, RZ ;  /* 0x0000001100047227 */ /* 0x000fe200078e00ff */
[----:B------:R-:W-:-:S03]  /*0930*/  ISETP.GT.U32.AND P4, PT, R2, R15, PT ;  /* 0x0000000f0200720c */ /* 0x000fc60003f84070 */
[----:B------:R-:W-:-:S04]  /*0940*/  IMAD.HI.U32 R6, R0, R19, RZ ;  /* 0x0000001300067227 */ /* 0x000fc800078e00ff */
[----:B------:R-:W-:Y:S01]  /*0950*/  IMAD R21, R2, R8, R21 ;  /* 0x0000000802157224 */ /* 0x000fe200078e0215 */
[----:B------:R-:W-:Y:S01]  /*0960*/  LOP3.LUT R8, R57, 0x10, RZ, 0xc0, !PT ;  /* 0x0000001039087812 */ /* 0x000fe200078ec0ff */
[----:B------:R-:W-:-:S03]  /*0970*/  IMAD.HI.U32 R0, R0, R23, RZ ;  /* 0x0000001700007227 */ /* 0x000fc600078e00ff */
[----:B------:R-:W-:Y:S01]  /*0980*/  ISETP.GT.U32.AND P3, PT, R2, R21, PT ;  /* 0x000000150200720c */ /* 0x000fe20003f64070 */
[----:B------:R-:W-:-:S04]  /*0990*/  IMAD.HI.U32 R10, R10, R11, RZ ;  /* 0x0000000b0a0a7227 */ /* 0x000fc800078e00ff */
[----:B------:R-:W-:Y:S02]  /*09a0*/  IMAD.MOV R0, RZ, RZ, -R0 ;  /* 0x000000ffff007224 */ /* 0x000fe400078e0a00 */
[----:B------:R-:W-:Y:S02]  /*09b0*/  IMAD.MOV R4, RZ, RZ, -R4 ;  /* 0x000000ffff047224 */ /* 0x000fe400078e0a04 */
[----:B------:R-:W-:Y:S02]  /*09c0*/  IMAD.MOV R6, RZ, RZ, -R6 ;  /* 0x000000ffff067224 */ /* 0x000fe400078e0a06 */
[----:B------:R-:W-:Y:S02]  /*09d0*/  IMAD.MOV R10, RZ, RZ, -R10 ;  /* 0x000000ffff0a7224 */ /* 0x000fe400078e0a0a */
[C---:B------:R-:W-:Y:S02]  /*09e0*/  IMAD R23, R2.reuse, R0, R23 ;  /* 0x0000000002177224 */ /* 0x040fe400078e0217 */
[C---:B------:R-:W-:Y:S01]  /*09f0*/  IMAD R17, R2.reuse, R4, R17 ;  /* 0x0000000402117224 */ /* 0x040fe200078e0211 */
[----:B------:R-:W-:Y:S01]  /*0a00*/  SHF.R.S32.HI R4, RZ, 0x6, R57 ;  /* 0x00000006ff047819 */ /* 0x000fe20000011439 */
[C---:B------:R-:W-:Y:S01]  /*0a10*/  IMAD R19, R2.reuse, R6, R19 ;  /* 0x0000000602137224 */ /* 0x040fe200078e0213 */
[----:B------:R-:W-:Y:S01]  /*0a20*/  SHF.R.S32.HI R6, RZ, 0x2, R57 ;  /* 0x00000002ff067819 */ /* 0x000fe20000011439 */
[----:B------:R-:W-:Y:S01]  /*0a30*/  IMAD R0, R5, R10, R11 ;  /* 0x0000000a05007224 */ /* 0x000fe200078e020b */
[C---:B------:R-:W-:Y:S01]  /*0a40*/  ISETP.GT.U32.AND P1, PT, R2.reuse, R17, PT ;  /* 0x000000110200720c */ /* 0x040fe20003f24070 */
[--C-:B------:R-:W-:Y:S01]  /*0a50*/  @!P6 IMAD.IADD R7, R7, 0x1, -R2.reuse ;  /* 0x000000010707e824 */ /* 0x100fe200078e0a02 */
[C---:B------:R-:W-:Y:S01]  /*0a60*/  ISETP.GT.U32.AND P2, PT, R2.reuse, R19, PT ;  /* 0x000000130200720c */ /* 0x040fe20003f44070 */
[--C-:B------:R-:W-:Y:S01]  /*0a70*/  @!P0 IMAD.IADD R9, R9, 0x1, -R2.reuse ;  /* 0x0000000109098824 */ /* 0x100fe200078e0a02 */
[C---:B------:R-:W-:Y:S01]  /*0a80*/  ISETP.GT.U32.AND P6, PT, R2.reuse, R23, PT ;  /* 0x000000170200720c */ /* 0x040fe20003fc4070 */
[--C-:B------:R-:W-:Y:S01]  /*0a90*/  @!P4 IMAD.IADD R15, R15, 0x1, -R2.reuse ;  /* 0x000000010f0fc824 */ /* 0x100fe200078e0a02 */
[----:B------:R-:W-:Y:S01]  /*0aa0*/  ISETP.GT.U32.AND P0, PT, R5, R0, PT ;  /* 0x000000000500720c */ /* 0x000fe20003f04070 */
[--C-:B------:R-:W-:Y:S01]  /*0ab0*/  @!P5 IMAD.IADD R13, R13, 0x1, -R2.reuse ;  /* 0x000000010d0dd824 */ /* 0x100fe200078e0a02 */
[C---:B------:R-:W-:Y:S01]  /*0ac0*/  ISETP.GT.U32.AND P4, PT, R2.reuse, R7, PT ;  /* 0x000000070200720c */ /* 0x040fe20003f84070 */
[--C-:B------:R-:W-:Y:S01]  /*0ad0*/  @!P3 IMAD.IADD R21, R21, 0x1, -R2.reuse ;  /* 0x000000011515b824 */ /* 0x100fe200078e0a02 */
[C---:B------:R-:W-:Y:S01]  /*0ae0*/  ISETP.GT.U32.AND P5, PT, R2.reuse, R9, PT ;  /* 0x000000090200720c */ /* 0x040fe20003fa4070 */
[----:B------:R-:W-:Y:S01]  /*0af0*/  IMAD.SHL.U32 R12, R57, 0x8, RZ ;  /* 0x00000008390c7824 */ /* 0x000fe200078e00ff */
[----:B------:R-:W-:Y:S01]  /*0b00*/  ISETP.GT.U32.AND P3, PT, R2, R15, PT ;  /* 0x0000000f0200720c */ /* 0x000fe20003f64070 */
[--C-:B------:R-:W-:Y:S01]  /*0b10*/  @!P1 IMAD.IADD R17, R17, 0x1, -R2.reuse ;  /* 0x0000000111119824 */ /* 0x100fe200078e0a02 */
[----:B------:R-:W-:Y:S01]  /*0b20*/  SGXT R6, R6, 0x1 ;  /* 0x000000010606781a */ /* 0x000fe20000000200 */
[--C-:B------:R-:W-:Y:S01]  /*0b30*/  @!P2 IMAD.IADD R19, R19, 0x1, -R2.reuse ;  /* 0x000000011313a824 */ /* 0x100fe200078e0a02 */
[----:B------:R-:W-:Y:S01]  /*0b40*/  SGXT R4, R4, 0x1 ;  /* 0x000000010404781a */ /* 0x000fe20000000200 */
[--C-:B------:R-:W-:Y:S01]  /*0b50*/  @!P6 IMAD.IADD R23, R23, 0x1, -R2.reuse ;  /* 0x000000011717e824 */ /* 0x100fe200078e0a02 */
[----:B------:R-:W-:Y:S01]  /*0b60*/  ISETP.GT.U32.AND P2, PT, R2, R17, PT ;  /* 0x000000110200720c */ /* 0x000fe20003f44070 */
[----:B------:R-:W-:Y:S01]  /*0b70*/  @!P0 IMAD.IADD R0, R0, 0x1, -R5 ;  /* 0x0000000100008824 */ /* 0x000fe200078e0a05 */
[C---:B------:R-:W-:Y:S01]  /*0b80*/  ISETP.GT.U32.AND P0, PT, R2.reuse, R13, PT ;  /* 0x0000000d0200720c */ /* 0x040fe20003f04070 */
[--C-:B------:R-:W-:Y:S01]  /*0b90*/  @!P4 IMAD.IADD R7, R7, 0x1, -R2.reuse ;  /* 0x000000010707c824 */ /* 0x100fe200078e0a02 */
[C---:B------:R-:W-:Y:S01]  /*0ba0*/  ISETP.GT.U32.AND P1, PT, R2.reuse, R19, PT ;  /* 0x000000130200720c */ /* 0x040fe20003f24070 */
[--C-:B------:R-:W-:Y:S01]  /*0bb0*/  @!P5 IMAD.IADD R9, R9, 0x1, -R2.reuse ;  /* 0x000000010909d824 */ /* 0x100fe200078e0a02 */
[C---:B------:R-:W-:Y:S01]  /*0bc0*/  ISETP.GT.U32.AND P4, PT, R2.reuse, R21, PT ;  /* 0x000000150200720c */ /* 0x040fe20003f84070 */
[----:B------:R-:W-:Y:S01]  /*0bd0*/  @!P3 IMAD.IADD R15, R15, 0x1, -R2 ;  /* 0x000000010f0fb824 */ /* 0x000fe200078e0a02 */
[----:B------:R-:W-:Y:S01]  /*0be0*/  ISETP.GT.U32.AND P6, PT, R2, R23, PT ;  /* 0x000000170200720c */ /* 0x000fe20003fc4070 */
[----:B------:R-:W-:Y:S01]  /*0bf0*/  IMAD.SHL.U32 R10, R8, 0x10, RZ ;  /* 0x00000010080a7824 */ /* 0x000fe200078e00ff */
[----:B------:R-:W-:-:S02]  /*0c00*/  ISETP.GT.U32.AND P5, PT, R5, R0, PT ;  /* 0x000000000500720c */ /* 0x000fc40003fa4070 */
[----:B------:R-:W-:Y:S01]  /*0c10*/  ISETP.GE.AND P3, PT, R51, RZ, PT ;  /* 0x000000ff3300720c */ /* 0x000fe20003f66270 */
[--C-:B------:R-:W-:Y:S01]  /*0c20*/  @!P2 IMAD.IADD R17, R17, 0x1, -R2.reuse ;  /* 0x000000011111a824 */ /* 0x100fe200078e0a02 */
[----:B------:R-:W-:Y:S01]  /*0c30*/  LOP3.LUT R25, R6, 0x90, RZ, 0xc0, !PT ;  /* 0x0000009006197812 */ /* 0x000fe200078ec0ff */
[--C-:B------:R-:W-:Y:S01]  /*0c40*/  @!P0 IMAD.IADD R13, R13, 0x1, -R2.reuse ;  /* 0x000000010d0d8824 */ /* 0x100fe200078e0a02 */
[----:B------:R-:W-:Y:S01]  /*0c50*/  ISETP.GE.AND P0, PT, R30, RZ, PT ;  /* 0x000000ff1e00720c */ /* 0x000fe20003f06270 */
[--C-:B------:R-:W-:Y:S01]  /*0c60*/  @!P1 IMAD.IADD R19, R19, 0x1, -R2.reuse ;  /* 0x0000000113139824 */ /* 0x100fe200078e0a02 */
[----:B------:R-:W-:Y:S01]  /*0c70*/  ISETP.GE.AND P2, PT, R31, RZ, PT ;  /* 0x000000ff1f00720c */ /* 0x000fe20003f46270 */
[--C-:B------:R-:W-:Y:S01]  /*0c80*/  @!P4 IMAD.IADD R21, R21, 0x1, -R2.reuse ;  /* 0x000000011515c824 */ /* 0x100fe200078e0a02 */
[----:B------:R-:W-:Y:S01]  /*0c90*/  ISETP.GE.AND P4, PT, R49, RZ, PT ;  /* 0x000000ff3100720c */ /* 0x000fe20003f86270 */
[----:B------:R-:W-:Y:S01]  /*0ca0*/  @!P6 IMAD.IADD R23, R23, 0x1, -R2 ;  /* 0x000000011717e824 */ /* 0x000fe200078e0a02 */
[----:B------:R-:W-:Y:S01]  /*0cb0*/  ISETP.GE.AND P1, PT, R50, RZ, PT ;  /* 0x000000ff3200720c */ /* 0x000fe20003f26270 */
[----:B------:R-:W-:Y:S01]  /*0cc0*/  @!P5 IMAD.IADD R0, R0, 0x1, -R5 ;  /* 0x000000010000d824 */ /* 0x000fe200078e0a05 */
[----:B------:R-:W-:Y:S01]  /*0cd0*/  ISETP.GE.AND P5, PT, R48, RZ, PT ;  /* 0x000000ff3000720c */ /* 0x000fe20003fa6270 */
[----:B------:R-:W-:Y:S01]  /*0ce0*/  @!P3 IMAD.MOV R7, RZ, RZ, -R7 ;  /* 0x000000ffff07b224 */ /* 0x000fe200078e0a07 */
[----:B------:R-:W-:Y:S01]  /*0cf0*/  ISETP.GE.AND P3, PT, R52, RZ, PT ;  /* 0x000000ff3400720c */ /* 0x000fe20003f66270 */
[----:B------:R-:W-:Y:S01]  /*0d00*/  IMAD.MOV.U32 R5, RZ, RZ, R21 ;  /* 0x000000ffff057224 */ /* 0x000fe200078e0015 */
[----:B------:R-:W-:Y:S01]  /*0d10*/  ISETP.GE.AND P6, PT, R54, RZ, PT ;  /* 0x000000ff3600720c */ /* 0x000fe20003fc6270 */
[----:B------:R-:W-:Y:S01]  /*0d20*/  @!P0 IMAD.MOV R9, RZ, RZ, -R9 ;  /* 0x000000ffff098224 */ /* 0x000fe200078e0a09 */
[----:B------:R-:W-:Y:S01]  /*0d30*/  LOP3.LUT R27, R25, 0x300, R12, 0xf8, !PT ;  /* 0x00000300191b7812 */ /* 0x000fe200078ef80c */
[----:B------:R-:W-:Y:S01]  /*0d40*/  @!P2 IMAD.MOV R15, RZ, RZ, -R15 ;  /* 0x000000ffff0fa224 */ /* 0x000fe200078e0a0f */
[----:B------:R-:W-:Y:S01]  /*0d50*/  LOP3.LUT R11, R4, 0x90, RZ, 0xc0, !PT ;  /* 0x00000090040b7812 */ /* 0x000fe200078ec0ff */
[----:B------:R-:W-:Y:S01]  /*0d60*/  @!P4 IMAD.MOV R17, RZ, RZ, -R17 ;  /* 0x000000ffff11c224 */ /* 0x000fe200078e0a11 */
[--C-:B------:R-:W-:Y:S01]  /*0d70*/  LOP3.LUT R4, R27, 0x10, R28.reuse, 0x78, !PT ;  /* 0x000000101b047812 */ /* 0x100fe200078e781c */
[----:B------:R-:W-:Y:S01]  /*0d80*/  IMAD.MOV.U32 R27, RZ, RZ, R23 ;  /* 0x000000ffff1b7224 */ /* 0x000fe200078e0017 */
[--C-:B------:R-:W-:Y:S01]  /*0d90*/  LOP3.LUT R25, R25, 0x10, R28.reuse, 0x78, !PT ;  /* 0x0000001019197812 */ /* 0x100fe200078e781c */
[----:B------:R-:W-:Y:S01]  /*0da0*/  @!P5 IMAD.MOV R13, RZ, RZ, -R13 ;  /* 0x000000ffff0dd224 */ /* 0x000fe200078e0a0d */
[----:B------:R-:W-:Y:S01]  /*0db0*/  ISETP.NE.AND P0, PT, RZ, c[0x0][0x17c], PT ;  /* 0x00005f00ff007a0c */ /* 0x000fe20003f05270 */
[----:B------:R-:W-:Y:S01]  /*0dc0*/  @!P1 IMAD.MOV R19, RZ, RZ, -R19 ;  /* 0x000000ffff139224 */ /* 0x000fe200078e0a13 */
[----:B------:R-:W-:Y:S01]  /*0dd0*/  LOP3.LUT R2, RZ, c[0x0][0x17c], RZ, 0x33, !PT ;  /* 0x00005f00ff027a12 */ /* 0x000fe200078e33ff */
[----:B------:R-:W-:Y:S01]  /*0de0*/  @!P3 IMAD.MOV R5, RZ, RZ, -R5 ;  /* 0x000000ffff05b224 */ /* 0x000fe200078e0a05 */
[----:B------:R-:W-:Y:S01]  /*0df0*/  LOP3.LUT R28, R11, 0x7e, R28, 0x78, !PT ;  /* 0x0000007e0b1c7812 */ /* 0x000fe200078e781c */
[----:B------:R-:W-:Y:S01]  /*0e00*/  @!P6 IMAD.MOV R27, RZ, RZ, -R27 ;  /* 0x000000ffff1be224 */ /* 0x000fe200078e0a1b */
[----:B------:R-:W-:Y:S01]  /*0e10*/  IADD3 R11, R53, R10, R25 ;  /* 0x0000000a350b7210 */ /* 0x000fe20007ffe019 */
[----:B------:R-:W-:Y:S01]  /*0e20*/  IMAD R8, R8, 0x30, R10 ;  /* 0x0000003008087824 */ /* 0x000fe200078e020a */
[C---:B------:R-:W-:Y:S01]  /*0e30*/  SEL R20, R2.reuse, R7, !P0 ;  /* 0x0000000702147207 */ /* 0x040fe20004000000 */
[----:B------:R-:W-:Y:S01]  /*0e40*/  IMAD.MOV.U32 R32, RZ, RZ, R0 ;  /* 0x000000ffff207224 */ /* 0x000fe200078e0000 */
[C---:B------:R-:W-:Y:S01]  /*0e50*/  SEL R21, R2.reuse, R9, !P0 ;  /* 0x0000000902157207 */ /* 0x040fe20004000000 */
[----:B------:R-:W-:Y:S01]  /*0e60*/  IMAD.MOV.U32 R7, RZ, RZ, c[0x0][0x18c] ;  /* 0x00006300ff077624 */ /* 0x000fe200078e00ff */
[----:B------:R-:W-:Y:S01]  /*0e70*/  SEL R22, R2, R15, !P0 ;  /* 0x0000000f02167207 */ /* 0x000fe20004000000 */
[----:B------:R-:W-:Y:S01]  /*0e80*/  IMAD R20, R20, c[0x0][0x190], RZ ;  /* 0x0000640014147a24 */ /* 0x000fe200078e02ff */
[C---:B------:R-:W-:Y:S01]  /*0e90*/  SEL R23, R2.reuse, R13, !P0 ;  /* 0x0000000d02177207 */ /* 0x040fe20004000000 */
[----:B------:R-:W-:Y:S01]  /*0ea0*/  IMAD R21, R21, c[0x0][0x190], RZ ;  /* 0x0000640015157a24 */ /* 0x000fe200078e02ff */
[----:B------:R-:W-:Y:S01]  /*0eb0*/  SEL R24, R2, R17, !P0 ;  /* 0x0000001102187207 */ /* 0x000fe20004000000 */
[----:B------:R-:W-:Y:S01]  /*0ec0*/  IMAD R45, R22, c[0x0][0x190], RZ ;  /* 0x00006400162d7a24 */ /* 0x000fe200078e02ff */
[C---:B------:R-:W-:Y:S01]  /*0ed0*/  SEL R25, R2.reuse, R19, !P0 ;  /* 0x0000001302197207 */ /* 0x040fe20004000000 */
[----:B------:R-:W-:Y:S01]  /*0ee0*/  IMAD R42, R23, c[0x0][0x190], RZ ;  /* 0x00006400172a7a24 */ /* 0x000fe200078e02ff */
[----:B------:R-:W-:Y:S01]  /*0ef0*/  SEL R26, R2, R5, !P0 ;  /* 0x00000005021a7207 */ /* 0x000fe20004000000 */
[----:B------:R-:W-:Y:S01]  /*0f00*/  IMAD R24, R24, c[0x0][0x190], RZ ;  /* 0x0000640018187a24 */ /* 0x000fe200078e02ff */
[----:B------:R-:W-:Y:S01]  /*0f10*/  SEL R27, R2, R27, !P0 ;  /* 0x0000001b021b7207 */ /* 0x000fe20004000000 */
[----:B------:R-:W-:Y:S01]  /*0f20*/  IMAD R2, R55, c[0x0][0x188], RZ ;  /* 0x0000620037027a24 */ /* 0x000fe200078e02ff */
[----:B------:R-:W-:Y:S01]  /*0f30*/  ISETP.GE.AND P1, PT, R29, RZ, PT ;  /* 0x000000ff1d00720c */ /* 0x000fe20003f26270 */
[----:B------:R-:W-:Y:S01]  /*0f40*/  IMAD R25, R25, c[0x0][0x190], RZ ;  /* 0x0000640019197a24 */ /* 0x000fe200078e02ff */
[----:B------:R-:W-:Y:S01]  /*0f50*/  ISETP.NE.AND P0, PT, RZ, c[0x0][0x178], PT ;  /* 0x00005e00ff007a0c */ /* 0x000fe20003f05270 */
[----:B------:R-:W-:Y:S01]  /*0f60*/  IMAD R26, R26, c[0x0][0x190], RZ ;  /* 0x000064001a1a7a24 */ /* 0x000fe200078e02ff */
[----:B------:R-:W-:Y:S01]  /*0f70*/  LOP3.LUT R9, R55, 0x8, RZ, 0xfc, !PT ;  /* 0x0000000837097812 */ /* 0x000fe200078efcff */
[----:B------:R-:W-:Y:S01]  /*0f80*/  IMAD R27, R27, c[0x0][0x190], RZ ;  /* 0x000064001b1b7a24 */ /* 0x000fe200078e02ff */
[----:B------:R-:W-:Y:S01]  /*0f90*/  IADD3 R10, R53, R8, R4 ;  /* 0x00000008350a7210 */ /* 0x000fe20007ffe004 */
[----:B------:R-:W-:Y:S01]  /*0fa0*/  IMAD.MOV.U32 R6, RZ, RZ, c[0x0][0x188] ;  /* 0x00006200ff067624 */ /* 0x000fe200078e00ff */
[----:B------:R-:W-:Y:S01]  /*0fb0*/  LEA R5, P3, R2, c[0x0][0x160], 0x1 ;  /* 0x0000580002057a11 */ /* 0x000fe200078608ff */
[----:B------:R-:W-:Y:S01]  /*0fc0*/  IMAD R33, R9, c[0x0][0x188], RZ ;  /* 0x0000620009217a24 */ /* 0x000fe200078e02ff */
[----:B------:R-:W-:Y:S01]  /*0fd0*/  LEA R23, P4, R20, c[0x0][0x168], 0x1 ;  /* 0x00005a0014177a11 */ /* 0x000fe200078808ff */
[----:B------:R-:W-:Y:S01]  /*0fe0*/  IMAD R8, R56, c[0x0][0x18c], RZ ;  /* 0x0000630038087a24 */ /* 0x000fe200078e02ff */
[----:B------:R-:W-:Y:S01]  /*0ff0*/  LEA R46, P5, R21, c[0x0][0x168], 0x1 ;  /* 0x00005a00152e7a11 */ /* 0x000fe200078a08ff */
[----:B------:R-:W-:Y:S01]  /*1000*/  @!P1 IMAD.MOV R32, RZ, RZ, -R32 ;  /* 0x000000ffff209224 */ /* 0x000fe200078e0a20 */
[C---:B------:R-:W-:Y:S01]  /*1010*/  LEA R4, P2, R33.reuse, c[0x0][0x160], 0x1 ;  /* 0x0000580021047a11 */ /* 0x040fe200078408ff */
[----:B------:R-:W-:Y:S01]  /*1020*/  CS2R R12, SRZ ;  /* 0x00000000000c7805 */ /* 0x000fe2000001ff00 */
[----:B------:R-:W-:Y:S01]  /*1030*/  @!P0 LOP3.LUT R32, RZ, c[0x0][0x178], RZ, 0x33, !PT ;  /* 0x00005e00ff208a12 */ /* 0x000fe200078e33ff */
[----:B------:R-:W-:Y:S01]  /*1040*/  CS2R R14, SRZ ;  /* 0x00000000000e7805 */ /* 0x000fe2000001ff00 */
[----:B------:R-:W-:Y:S01]  /*1050*/  LEA.HI.X.SX32 R2, R2, c[0x0][0x164], 0x1, P3 ;  /* 0x0000590002027a11 */ /* 0x000fe200018f0eff */
[----:B------:R-:W-:Y:S01]  /*1060*/  CS2R R16, SRZ ;  /* 0x0000000000107805 */ /* 0x000fe2000001ff00 */
[----:B------:R-:W-:Y:S01]  /*1070*/  LEA.HI.X.SX32 R0, R33, c[0x0][0x164], 0x1, P2 ;  /* 0x0000590021007a11 */ /* 0x000fe200010f0eff */
[----:B------:R-:W-:Y:S01]  /*1080*/  IMAD R32, R32, c[0x0][0x184], RZ ;  /* 0x0000610020207a24 */ /* 0x000fe200078e02ff */
[----:B------:R-:W-:Y:S01]  /*1090*/  LEA.HI.X.SX32 R22, R20, c[0x0][0x16c], 0x1, P4 ;  /* 0x00005b0014167a11 */ /* 0x000fe200020f0eff */
[----:B------:R-:W-:Y:S01]  /*10a0*/  CS2R R18, SRZ ;  /* 0x0000000000127805 */ /* 0x000fe2000001ff00 */
[----:B------:R-:W-:Y:S01]  /*10b0*/  LEA.HI.X.SX32 R47, R21, c[0x0][0x16c], 0x1, P5 ;  /* 0x00005b00152f7a11 */ /* 0x000fe200028f0eff */
[----:B------:R-:W-:Y:S01]  /*10c0*/  IMAD.SHL.U32 R7, R7, 0x10, RZ ;  /* 0x0000001007077824 */ /* 0x000fe200078e00ff */
[----:B------:R-:W-:Y:S01]  /*10d0*/  LEA R58, P3, R45, c[0x0][0x168], 0x1 ;  /* 0x00005a002d3a7a11 */ /* 0x000fe200078608ff */
[----:B------:R-:W-:Y:S01]  /*10e0*/  IMAD.SHL.U32 R6, R6, 0x10, RZ ;  /* 0x0000001006067824 */ /* 0x000fe200078e00ff */
[----:B------:R-:W-:Y:S01]  /*10f0*/  LEA R43, P2, R42, c[0x0][0x168], 0x1 ;  /* 0x00005a002a2b7a11 */ /* 0x000fe200078408ff */
[----:B------:R-:W-:Y:S01]  /*1100*/  IMAD.WIDE R32, R32, 0x2, RZ ;  /* 0x0000000220207825 */ /* 0x000fe200078e02ff */
[----:B------:R-:W-:-:S02]  /*1110*/  LEA R41, P1, R24, c[0x0][0x168], 0x1 ;  /* 0x00005a0018297a11 */ /* 0x000fc400078208ff */
[----:B------:R-:W-:Y:S02]  /*1120*/  LEA R38, P0, R25, c[0x0][0x168], 0x1 ;  /* 0x00005a0019267a11 */ /* 0x000fe400078008ff */
[----:B------:R-:W-:Y:S02]  /*1130*/  LEA R37, P4, R26, c[0x0][0x168], 0x1 ;  /* 0x00005a001a257a11 */ /* 0x000fe400078808ff */
[----:B------:R-:W-:Y:S02]  /*1140*/  LEA R34, P5, R27, c[0x0][0x168], 0x1 ;  /* 0x00005a001b227a11 */ /* 0x000fe400078a08ff */
[----:B------:R-:W-:Y:S02]  /*1150*/  LEA.HI.X.SX32 R45, R45, c[0x0][0x16c], 0x1, P3 ;  /* 0x00005b002d2d7a11 */ /* 0x000fe400018f0eff */
[----:B------:R-:W-:Y:S02]  /*1160*/  LEA.HI.X.SX32 R42, R42, c[0x0][0x16c], 0x1, P2 ;  /* 0x00005b002a2a7a11 */ /* 0x000fe400010f0eff */
[----:B------:R-:W-:-:S02]  /*1170*/  LEA.HI.X.SX32 R40, R24, c[0x0][0x16c], 0x1, P1 ;  /* 0x00005b0018287a11 */ /* 0x000fc400008f0eff */
[----:B------:R-:W-:Y:S02]  /*1180*/  LEA.HI.X.SX32 R39, R25, c[0x0][0x16c], 0x1, P0 ;  /* 0x00005b0019277a11 */ /* 0x000fe400000f0eff */
[----:B------:R-:W-:Y:S02]  /*1190*/  LEA.HI.X.SX32 R36, R26, c[0x0][0x16c], 0x1, P4 ;  /* 0x00005b001a247a11 */ /* 0x000fe400020f0eff */
[----:B------:R-:W-:Y:S02]  /*11a0*/  LEA.HI.X.SX32 R35, R27, c[0x0][0x16c], 0x1, P5 ;  /* 0x00005b001b237a11 */ /* 0x000fe400028f0eff */
.L_x_1:
[----:B------:R-:W-:Y:S02]  /*11b0*/  ISETP.GE.AND P0, PT, R55, UR4, PT ;  /* 0x0000000437007c0c */ /* 0x000fe4000bf06270 */
[----:B------:R-:W-:Y:S02]  /*11c0*/  IADD3 R20, P1, R32, R5, RZ ;  /* 0x0000000520147210 */ /* 0x000fe40007f3e0ff */
[----:B------:R-:W-:-:S03]  /*11d0*/  PRMT R25, RZ, 0x7610, R25 ;  /* 0x00007610ff197816 */ /* 0x000fc60000000019 */
[----:B------:R-:W-:Y:S01]  /*11e0*/  IMAD.X R21, R33, 0x1, R2, P1 ;  /* 0x0000000121157824 */ /* 0x000fe200008e0602 */
[----:B------:R-:W-:-:S05]  /*11f0*/  ISETP.GE.AND P1, PT, R9, UR4, PT ;  /* 0x0000000409007c0c */ /* 0x000fca000bf26270 */
[----:B------:R0:W2:Y:S01]  /*1200*/  @!P0 LDG.E.U16 R25, [R20.64] ;  /* 0x0000000614198981 */ /* 0x0000a2000c1e1500 */
[----:B------:R-:W-:Y:S02]  /*1210*/  PRMT R27, RZ, 0x7610, R27 ;  /* 0x00007610ff1b7816 */ /* 0x000fe4000000001b */
[----:B0-----:R-:W-:-:S05]  /*1220*/  IADD3 R20, P0, R32, R4, RZ ;  /* 0x0000000420147210 */ /* 0x001fca0007f1e0ff */
[----:B------:R-:W-:Y:S01]  /*1230*/  IMAD.X R21, R33, 0x1, R0, P0 ;  /* 0x0000000121157824 */ /* 0x000fe200000e0600 */
[----:B------:R-:W-:-:S04]  /*1240*/  ISETP.GE.AND P0, PT, R56, UR4, PT ;  /* 0x0000000438007c0c */ /* 0x000fc8000bf06270 */
[----:B------:R0:W3:Y:S01]  /*1250*/  @!P1 LDG.E.U16 R27, [R20.64] ;  /* 0x00000006141b9981 */ /* 0x0000e2000c1e1500 */
[----:B------:R-:W-:-:S03]  /*1260*/  PRMT R44, RZ, 0x7610, R44 ;  /* 0x00007610ff2c7816 */ /* 0x000fc6000000002c */
[----:B------:R-:W-:Y:S01]  /*1270*/  BAR.SYNC.DEFER_BLOCKING 0x0 ;  /* 0x0000000000007b1d */ /* 0x000fe20000010000 */
[----:B------:R-:W-:-:S04]  /*1280*/  LOP3.LUT R37, R37, R36, RZ, 0x3c, !PT ;  /* 0x0000002425257212 */ /* 0x000fc800078e3cff */
[----:B------:R-:W-:Y:S01]  /*1290*/  LOP3.LUT R36, R37, R36, RZ, 0x3c, !PT ;  /* 0x0000002425247212 */ /* 0x000fe200078e3cff */
[----:B0-----:R-:W-:-:S03]  /*12a0*/  IMAD.WIDE R20, R8, 0x2, R34 ;  /* 0x0000000208147825 */ /* 0x001fc600078e0222 */
[----:B------:R-:W-:Y:S02]  /*12b0*/  LOP3.LUT R37, R37, R36, RZ, 0x3c, !PT ;  /* 0x0000002425257212 */ /* 0x000fe400078e3cff */
[----:B------:R-:W-:Y:S01]  /*12c0*/  PRMT R26, RZ, 0x7610, R26 ;  /* 0x00007610ff1a7816 */ /* 0x000fe2000000001a */
[----:B------:R0:W4:Y:S02]  /*12d0*/  @!P0 LDG.E.U16 R44, [R20.64] ;  /* 0x00000006142c8981 */ /* 0x000124000c1e1500 */
[----:B0-----:R-:W-:-:S05]  /*12e0*/  IMAD.WIDE R20, R8, 0x2, R36 ;  /* 0x0000000208147825 */ /* 0x001fca00078e0224 */
[----:B------:R0:W5:Y:S01]  /*12f0*/  @!P0 LDG.E.U16 R26, [R20.64] ;  /* 0x00000006141a8981 */ /* 0x000162000c1e1500 */
[-C--:B------:R-:W-:Y:S02]  /*1300*/  LOP3.LUT R41, R41, R40.reuse, RZ, 0x3c, !PT ;  /* 0x0000002829297212 */ /* 0x080fe400078e3cff */
[----:B------:R-:W-:Y:S02]  /*1310*/  PRMT R24, RZ, 0x7610, R24 ;  /* 0x00007610ff187816 */ /* 0x000fe40000000018 */
[----:B------:R-:W-:Y:S02]  /*1320*/  LOP3.LUT R40, R41, R40, RZ, 0x3c, !PT ;  /* 0x0000002829287212 */ /* 0x000fe400078e3cff */
[----:B------:R-:W-:Y:S02]  /*1330*/  LOP3.LUT R43, R43, R42, RZ, 0x3c, !PT ;  /* 0x0000002a2b2b7212 */ /* 0x000fe400078e3cff */
[----:B------:R-:W-:Y:S01]  /*1340*/  LOP3.LUT R41, R41, R40, RZ, 0x3c, !PT ;  /* 0x0000002829297212 */ /* 0x000fe200078e3cff */
[----:B0-----:R-:W-:Y:S01]  /*1350*/  IMAD.WIDE R20, R8, 0x2, R38 ;  /* 0x0000000208147825 */ /* 0x001fe200078e0226 */
[----:B------:R-:W-:-:S04]  /*1360*/  LOP3.LUT R42, R43, R42, RZ, 0x3c, !PT ;  /* 0x0000002a2b2a7212 */ /* 0x000fc800078e3cff */
[----:B------:R0:W5:Y:S01]  /*1370*/  @!P0 LDG.E.U16 R24, [R20.64] ;  /* 0x0000000614188981 */ /* 0x000162000c1e1500 */
[----:B------:R-:W-:Y:S01]  /*1380*/  LOP3.LUT R43, R43, R42, RZ, 0x3c, !PT ;  /* 0x0000002a2b2b7212 */ /* 0x000fe200078e3cff */
[----:B0-----:R-:W-:Y:S01]  /*1390*/  IMAD.WIDE R20, R8, 0x2, R40 ;  /* 0x0000000208147825 */ /* 0x001fe200078e0228 */
[----:B------:R-:W-:-:S03]  /*13a0*/  PRMT R59, RZ, 0x7610, R59 ;  /* 0x00007610ff3b7816 */ /* 0x000fc6000000003b */
[----:B------:R-:W-:Y:S02]  /*13b0*/  IMAD.MOV.U32 R60, RZ, RZ, R23 ;  /* 0x000000ffff3c7224 */ /* 0x000fe400078e0017 */
[----:B------:R-:W-:Y:S01]  /*13c0*/  IMAD.MOV.U32 R61, RZ, RZ, R22 ;  /* 0x000000ffff3d7224 */ /* 0x000fe200078e0016 */
[----:B--2---:R0:W-:Y:S02]  /*13d0*/  STS.U16 [R28+0x800], R25 ;  /* 0x000800191c007388 */ /* 0x0041e40000000400 */
[----:B0-----:R-:W-:-:S06]  /*13e0*/  PRMT R25, RZ, 0x7610, R25 ;  /* 0x00007610ff197816 */ /* 0x001fcc0000000019 */
[----:B------:R0:W2:Y:S04]  /*13f0*/  @!P0 LDG.E.U16 R25, [R20.64] ;  /* 0x0000000614198981 */ /* 0x0000a8000c1e1500 */
[----:B---3--:R1:W-:Y:S01]  /*1400*/  STS.U16 [R28+0x900], R27 ;  /* 0x0009001b1c007388 */ /* 0x0083e20000000400 */
[----:B0-----:R-:W-:Y:S01]  /*1410*/  IMAD.WIDE R20, R8, 0x2, R42 ;  /* 0x0000000208147825 */ /* 0x001fe200078e022a */
[----:B-1----:R-:W-:-:S06]  /*1420*/  PRMT R27, RZ, 0x7610, R27 ;  /* 0x00007610ff1b7816 */ /* 0x002fcc000000001b */
[----:B------:R0:W3:Y:S04]  /*1430*/  @!P0 LDG.E.U16 R27, [R20.64] ;  /* 0x00000006141b8981 */ /* 0x0000e8000c1e1500 */
[----:B----4-:R1:W-:Y:S02]  /*1440*/  STS.U16 [R28], R44 ;  /* 0x0000002c1c007388 */ /* 0x0103e40000000400 */
[--C-:B-1----:R-:W-:Y:S01]  /*1450*/  IMAD.MOV.U32 R44, RZ, RZ, R58.reuse ;  /* 0x000000ffff2c7224 */ /* 0x102fe200078e003a */
[----:B------:R-:W-:-:S03]  /*1460*/  PRMT R58, RZ, 0x7610, R58 ;  /* 0x00007610ff3a7816 */ /* 0x000fc6000000003a */
[C---:B0-----:R-:W-:Y:S01]  /*1470*/  IMAD.WIDE R20, R8.reuse, 0x2, R44 ;  /* 0x0000000208147825 */ /* 0x041fe200078e022c */
[----:B-----5:R0:W-:Y:S04]  /*1480*/  STS.U16 [R28+0x100], R26 ;  /* 0x0001001a1c007388 */ /* 0x0201e80000000400 */
[----:B------:R1:W4:Y:S01]  /*1490*/  @!P0 LDG.E.U16 R58, [R20.64] ;  /* 0x00000006143a8981 */ /* 0x000322000c1e1500 */
[----:B0-----:R-:W-:Y:S01]  /*14a0*/  PRMT R26, RZ, 0x7610, R26 ;  /* 0x00007610ff1a7816 */ /* 0x001fe2000000001a */
[----:B-1----:R-:W-:-:S05]  /*14b0*/  IMAD.WIDE R20, R8, 0x2, R46 ;  /* 0x0000000208147825 */ /* 0x002fca00078e022e */
[----:B------:R0:W5:Y:S04]  /*14c0*/  @!P0 LDG.E.U16 R26, [R20.64] ;  /* 0x00000006141a8981 */ /* 0x000168000c1e1500 */
[----:B------:R-:W-:Y:S01]  /*14d0*/  STS.U16 [R28+0x200], R24 ;  /* 0x000200181c007388 */ /* 0x000fe20000000400 */
[----:B0-----:R-:W-:-:S05]  /*14e0*/  IMAD.WIDE R20, R8, 0x2, R60 ;  /* 0x0000000208147825 */ /* 0x001fca00078e023c */
[----:B------:R-:W5:Y:S01]  /*14f0*/  @!P0 LDG.E.U16 R59, [R20.64] ;  /* 0x00000006143b8981 */ /* 0x000f62000c1e1500 */
[----:B------:R-:W-:Y:S01]  /*1500*/  IADD3 R3, R3, -0x1, RZ ;  /* 0xffffffff03037810 */ /* 0x000fe20007ffe0ff */
[----:B------:R-:W-:Y:S01]  /*1510*/  IMAD.WIDE R60, R7, 0x2, R60 ;  /* 0x00000002073c7825 */ /* 0x000fe200078e023c */
[----:B------:R-:W-:Y:S02]  /*1520*/  UIADD3 UR4, UR4, -0x10, URZ ;  /* 0xfffffff004047890 */ /* 0x000fe4000fffe03f */
[----:B------:R-:W-:Y:S01]  /*1530*/  ISETP.NE.U32.AND P0, PT, R3, RZ, PT ;  /* 0x000000ff0300720c */ /* 0x000fe20003f05070 */
[----:B------:R-:W-:-:S04]  /*1540*/  IMAD.WIDE R44, R7, 0x2, R44 ;  /* 0x00000002072c7825 */ /* 0x000fc800078e022c */
[----:B------:R-:W-:-:S04]  /*1550*/  IMAD.WIDE R46, R7, 0x2, R46 ;  /* 0x00000002072e7825 */ /* 0x000fc800078e022e */
[----:B------:R-:W-:-:S04]  /*1560*/  IMAD.WIDE R38, R7, 0x2, R38 ;  /* 0x0000000207267825 */ /* 0x000fc800078e0226 */
[----:B------:R-:W-:-:S04]  /*1570*/  IMAD.WIDE R34, R7, 0x2, R34 ;  /* 0x0000000207227825 */ /* 0x000fc800078e0222 */
[----:B------:R-:W-:Y:S01]  /*1580*/  IMAD.WIDE R32, R6, 0x2, R32 ;  /* 0x0000000206207825 */ /* 0x000fe200078e0220 */
[----:B--2---:R-:W-:Y:S04]  /*1590*/  STS.U16 [R28+0x300], R25 ;  /* 0x000300191c007388 */ /* 0x004fe80000000400 */
[----:B---3--:R-:W-:Y:S04]  /*15a0*/  STS.U16 [R28+0x400], R27 ;  /* 0x0004001b1c007388 */ /* 0x008fe80000000400 */
[----:B----4-:R0:W-:Y:S02]  /*15b0*/  STS.U16 [R28+0x500], R58 ;  /* 0x0005003a1c007388 */ /* 0x0101e40000000400 */
[----:B0-----:R-:W-:-:S02]  /*15c0*/  IMAD.MOV.U32 R58, RZ, RZ, R44 ;  /* 0x000000ffff3a7224 */ /* 0x001fc400078e002c */
[----:B-----5:R-:W-:Y:S04]  /*15d0*/  STS.U16 [R28+0x600], R26 ;  /* 0x0006001a1c007388 */ /* 0x020fe80000000400 */
[----:B------:R-:W-:Y:S04]  /*15e0*/  STS.U16 [R28+0x700], R59 ;  /* 0x0007003b1c007388 */ /* 0x000fe80000000400 */
[----:B------:R-:W-:Y:S06]  /*15f0*/  BAR.SYNC.DEFER_BLOCKING 0x0 ;  /* 0x0000000000007b1d */ /* 0x000fec0000010000 */
[----:B------:R-:W-:Y:S04]  /*1600*/  LDSM.16.MT88.4 R20, [R11+0x800] ;  /* 0x000800000b14783b */ /* 0x000fe80000004200 */
[----:B------:R-:W0:Y:S02]  /*1610*/  LDSM.16.M88.4 R24, [R10] ;  /* 0x000000000a18783b */ /* 0x000e240000000200 */
[C---:B0-----:R-:W-:Y:S07]  /*1620*/  HMMA.16816.F32 R12, R20.reuse, R24, R12 ;  /* 0x00000018140c723c */ /* 0x041fee000000180c */
[----:B------:R-:W-:Y:S01]  /*1630*/  IMAD.WIDE R24, R7, 0x2, R42 ;  /* 0x0000000207187825 */ /* 0x000fe200078e022a */
[----:B------:R-:W-:Y:S03]  /*1640*/  HMMA.16816.F32 R16, R20, R26, R16 ;  /* 0x0000001a1410723c */ /* 0x000fe60000001810 */
[----:B------:R-:W-:-:S02]  /*1650*/  IMAD.MOV.U32 R43, RZ, RZ, R24 ;  /* 0x000000ffff2b7224 */ /* 0x000fc400078e0018 */
[----:B------:R-:W-:Y:S02]  /*1660*/  IMAD.MOV.U32 R42, RZ, RZ, R25 ;  /* 0x000000ffff2a7224 */ /* 0x000fe400078e0019 */
[----:B------:R-:W-:-:S04]  /*1670*/  IMAD.WIDE R20, R7, 0x2, R40 ;  /* 0x0000000207147825 */ /* 0x000fc800078e0228 */
[----:B------:R-:W-:Y:S02]  /*1680*/  IMAD.MOV.U32 R41, RZ, RZ, R20 ;  /* 0x000000ffff297224 */ /* 0x000fe400078e0014 */
[----:B------:R-:W-:Y:S02]  /*1690*/  IMAD.MOV.U32 R40, RZ, RZ, R21 ;  /* 0x000000ffff287224 */ /* 0x000fe400078e0015 */
[----:B------:R-:W-:-:S04]  /*16a0*/  IMAD.WIDE R20, R7, 0x2, R36 ;  /* 0x0000000207147825 */ /* 0x000fc800078e0224 */
[----:B------:R-:W-:Y:S02]  /*16b0*/  IMAD.MOV.U32 R23, RZ, RZ, R60 ;  /* 0x000000ffff177224 */ /* 0x000fe400078e003c */
[----:B------:R-:W-:Y:S02]  /*16c0*/  IMAD.MOV.U32 R22, RZ, RZ, R61 ;  /* 0x000000ffff167224 */ /* 0x000fe400078e003d */
[----:B------:R-:W-:Y:S02]  /*16d0*/  IMAD.MOV.U32 R37, RZ, RZ, R20 ;  /* 0x000000ffff257224 */ /* 0x000fe400078e0014 */
[----:B------:R-:W-:Y:S01]  /*16e0*/  IMAD.MOV.U32 R36, RZ, RZ, R21 ;  /* 0x000000ffff247224 */ /* 0x000fe200078e0015 */
[----:B------:R-:W-:Y:S05]  /*16f0*/  @P0 BRA `(.L_x_1) ;  /* 0xfffffab000000947 */ /* 0x000fea000383ffff */
[----:B------:R-:W-:Y:S02]  /*1700*/  F2FP.PACK_AB R15, R19, R15 ;  /* 0x0000000f130f723e */ /* 0x000fe400000000ff */
[----:B------:R-:W-:Y:S02]  /*1710*/  F2FP.PACK_AB R14, R18, R14 ;  /* 0x0000000e120e723e */ /* 0x000fe400000000ff */
[----:B------:R-:W-:-:S02]  /*1720*/  F2FP.PACK_AB R13, R17, R13 ;  /* 0x0000000d110d723e */ /* 0x000fc400000000ff */
[----:B------:R-:W-:Y:S02]  /*1730*/  F2FP.PACK_AB R12, R16, R12 ;  /* 0x0000000c100c723e */ /* 0x000fe400000000ff */
.L_x_0:
[----:B------:R-:W-:Y:S01]  /*1740*/  BAR.SYNC.DEFER_BLOCKING 0x0 ;  /* 0x0000000000007b1d */ /* 0x000fe20000010000 */
[C---:B------:R-:W-:Y:S01]  /*1750*/  LOP3.LUT R0, R57.reuse, 0x60, RZ, 0xc0, !PT ;  /* 0x0000006039007812 */ /* 0x040fe200078ec0ff */
[----:B------:R-:W-:Y:S01]  /*1760*/  IMAD.SHL.U32 R2, R57, 0x40, RZ ;  /* 0x0000004039027824 */ /* 0x000fe200078e00ff */
[----:B------:R-:W-:Y:S01]  /*1770*/  LOP3.LUT R53, R53, 0x1c, R57, 0xf8, !PT ;  /* 0x0000001c35357812 */ /* 0x000fe200078ef839 */
[----:B------:R-:W-:Y:S01]  /*1780*/  IMAD.SHL.U32 R3, R57, 0x4, RZ ;  /* 0x0000000439037824 */ /* 0x000fe200078e00ff */
[C---:B------:R-:W-:Y:S01]  /*1790*/  ISETP.GE.AND P0, PT, R29.reuse, c[0x0][0x178], PT ;  /* 0x00005e001d007a0c */ /* 0x040fe20003f06270 */
[----:B------:R-:W-:Y:S01]  /*17a0*/  IMAD.SHL.U32 R0, R0, 0x4, RZ ;  /* 0x0000000400007824 */ /* 0x000fe200078e00ff */
[----:B------:R-:W-:Y:S01]  /*17b0*/  LOP3.LUT R2, R2, 0x600, RZ, 0xc0, !PT ;  /* 0x0000060002027812 */ /* 0x000fe200078ec0ff */
[----:B------:R-:W-:Y:S01]  /*17c0*/  IMAD R29, R29, c[0x0][0x194], RZ ;  /* 0x000065001d1d7a24 */ /* 0x000fe200078e02ff */
[C---:B------:R-:W-:Y:S01]  /*17d0*/  ISETP.LT.AND P2, PT, R54.reuse, c[0x0][0x17c], !P0 ;  /* 0x00005f0036007a0c */ /* 0x040fe20004741270 */
[----:B------:R-:W-:Y:S01]  /*17e0*/  IMAD R54, R54, c[0x0][0x198], RZ ;  /* 0x0000660036367a24 */ /* 0x000fe200078e02ff */
[----:B------:R-:W-:Y:S01]  /*17f0*/  LOP3.LUT R53, R53, R0, RZ, 0xfc, !PT ;  /* 0x0000000035357212 */ /* 0x000fe200078efcff */
[----:B------:R-:W-:Y:S01]  /*1800*/  IMAD.MOV.U32 R25, RZ, RZ, c[0x0][0x198] ;  /* 0x00006600ff197624 */ /* 0x000fe200078e00ff */
[----:B------:R-:W-:-:S02]  /*1810*/  LOP3.LUT R4, R2, 0x7c, R3, 0xf8, !PT ;  /* 0x0000007c02047812 */ /* 0x000fc400078ef803 */
[C---:B------:R-:W-:Y:S02]  /*1820*/  LOP3.LUT R0, R53.reuse, 0x40, RZ, 0x3c, !PT ;  /* 0x0000004035007812 */ /* 0x040fe400078e3cff */
[C---:B------:R-:W-:Y:S02]  /*1830*/  LOP3.LUT R3, R53.reuse, 0x20, RZ, 0x3c, !PT ;  /* 0x0000002035037812 */ /* 0x040fe400078e3cff */
[----:B------:R-:W-:Y:S02]  /*1840*/  LOP3.LUT R2, R53, 0x60, RZ, 0x3c, !PT ;  /* 0x0000006035027812 */ /* 0x000fe400078e3cff */
[----:B------:R-:W-:Y:S02]  /*1850*/  LOP3.LUT R57, R4, 0x60, R57, 0x78, !PT ;  /* 0x0000006004397812 */ /* 0x000fe400078e7839 */
[C---:B------:R-:W-:Y:S01]  /*1860*/  ISETP.LT.AND P1, PT, R52.reuse, c[0x0][0x17c], !P0 ;  /* 0x00005f0034007a0c */ /* 0x040fe20004721270 */
[----:B------:R-:W-:Y:S01]  /*1870*/  STS [R53], R12 ;  /* 0x0000000c35007388 */ /* 0x000fe20000000800 */
[C---:B------:R-:W-:Y:S01]  /*1880*/  LEA R23, P3, R29.reuse, c[0x0][0x170], 0x1 ;  /* 0x00005c001d177a11 */ /* 0x040fe200078608ff */
[----:B------:R-:W-:Y:S01]  /*1890*/  IMAD R52, R52, c[0x0][0x198], RZ ;  /* 0x0000660034347a24 */ /* 0x000fe200078e02ff */
[----:B------:R-:W-:Y:S01]  /*18a0*/  ISETP.LT.AND P5, PT, R50, c[0x0][0x17c], !P0 ;  /* 0x00005f0032007a0c */ /* 0x000fe200047a1270 */
[----:B------:R0:W-:Y:S01]  /*18b0*/  STS [R0+0x400], R13 ;  /* 0x0004000d00007388 */ /* 0x0001e20000000800 */
[----:B------:R-:W-:-:S02]  /*18c0*/  LEA.HI.X.SX32 R29, R29, c[0x0][0x174], 0x1, P3 ;  /* 0x00005d001d1d7a11 */ /* 0x000fc400018f0eff */
[C---:B------:R-:W-:Y:S01]  /*18d0*/  LEA R4, P6, R52.reuse, R23, 0x1 ;  /* 0x0000001734047211 */ /* 0x040fe200078c08ff */
[----:B------:R-:W-:Y:S01]  /*18e0*/  STS [R3+0x200], R14 ;  /* 0x0002000e03007388 */ /* 0x000fe20000000800 */
[----:B------:R-:W-:Y:S02]  /*18f0*/  ISETP.LT.AND P4, PT, R49, c[0x0][0x17c], !P0 ;  /* 0x00005f0031007a0c */ /* 0x000fe40004781270 */
[----:B------:R-:W-:Y:S01]  /*1900*/  LEA.HI.X.SX32 R5, R52, R29, 0x1, P6 ;  /* 0x0000001d34057211 */ /* 0x000fe200030f0eff */
[----:B------:R1:W-:Y:S01]  /*1910*/  STS [R2+0x600], R15 ;  /* 0x0006000f02007388 */ /* 0x0003e20000000800 */
[----:B0-----:R-:W-:-:S03]  /*1920*/  IMAD R0, R25, 0x10, R54 ;  /* 0x0000001019007824 */ /* 0x001fc600078e0236 */
[----:B------:R-:W-:Y:S01]  /*1930*/  BAR.SYNC.DEFER_BLOCKING 0x0 ;  /* 0x0000000000007b1d */ /* 0x000fe20000010000 */
[----:B------:R-:W-:Y:S02]  /*1940*/  IMAD R13, R51, c[0x0][0x198], RZ ;  /* 0x00006600330d7a24 */ /* 0x000fe400078e02ff */
[----:B------:R-:W-:Y:S01]  /*1950*/  IMAD R9, R25, 0x8, R0 ;  /* 0x0000000819097824 */ /* 0x000fe200078e0200 */
[----:B-1----:R-:W-:-:S03]  /*1960*/  LEA R2, P3, R54, R23, 0x1 ;  /* 0x0000001736027211 */ /* 0x002fc600078608ff */
[----:B------:R-:W-:Y:S01]  /*1970*/  IMAD R11, R25, 0x8, R9 ;  /* 0x00000008190b7824 */ /* 0x000fe200078e0209 */
[----:B------:R-:W-:-:S03]  /*1980*/  LEA.HI.X.SX32 R3, R54, R29, 0x1, P3 ;  /* 0x0000001d36037211 */ /* 0x000fc600018f0eff */
[----:B------:R-:W-:Y:S01]  /*1990*/  IMAD R12, R25, 0x8, R11 ;  /* 0x00000008190c7824 */ /* 0x000fe200078e020b */
[----:B------:R-:W-:Y:S01]  /*19a0*/  ISETP.LT.AND P3, PT, R48, c[0x0][0x17c], !P0 ;  /* 0x00005f0030007a0c */ /* 0x000fe20004761270 */
[----:B------:R-:W0:Y:S04]  /*19b0*/  LDS R17, [R57] ;  /* 0x0000000039117984 */ /* 0x000e280000000800 */
[----:B------:R-:W1:Y:S04]  /*19c0*/  LDS R19, [R57+0x80] ;  /* 0x0000800039137984 */ /* 0x000e680000000800 */
[----:B------:R-:W2:Y:S04]  /*19d0*/  LDS R21, [R57+0x100] ;  /* 0x0001000039157984 */ /* 0x000ea80000000800 */
[----:B------:R-:W3:Y:S04]  /*19e0*/  LDS R15, [R57+0x180] ;  /* 0x00018000390f7984 */ /* 0x000ee80000000800 */
[----:B0-----:R-:W-:Y:S01]  /*19f0*/  @P2 STG.E.U16 [R2.64], R17 ;  /* 0x0000001102002986 */ /* 0x001fe2000c101506 */
[----:B------:R-:W-:-:S03]  /*1a00*/  LEA R8, P2, R9, R23, 0x1 ;  /* 0x0000001709087211 */ /* 0x000fc600078408ff */
[----:B-1----:R0:W-:Y:S01]  /*1a10*/  @P1 STG.E.U16 [R4.64], R19 ;  /* 0x0000001304001986 */ /* 0x0021e2000c101506 */
[C---:B------:R-:W-:Y:S02]  /*1a20*/  LEA R6, P1, R0.reuse, R23, 0x1 ;  /* 0x0000001700067211 */ /* 0x040fe400078208ff */
[-C--:B------:R-:W-:Y:S02]  /*1a30*/  LEA.HI.X.SX32 R9, R9, R29.reuse, 0x1, P2 ;  /* 0x0000001d09097211 */ /* 0x080fe400010f0eff */
[----:B------:R-:W-:Y:S01]  /*1a40*/  LEA.HI.X.SX32 R7, R0, R29, 0x1, P1 ;  /* 0x0000001d00077211 */ /* 0x000fe200008f0eff */
[----:B------:R-:W-:Y:S01]  /*1a50*/  IMAD R0, R25, 0x8, R12 ;  /* 0x0000000819007824 */ /* 0x000fe200078e020c */
[----:B------:R-:W-:Y:S02]  /*1a60*/  LEA R10, P1, R11, R23, 0x1 ;  /* 0x000000170b0a7211 */ /* 0x000fe400078208ff */
[----:B------:R-:W-:Y:S01]  /*1a70*/  ISETP.LT.AND P2, PT, R31, c[0x0][0x17c], !P0 ;  /* 0x00005f001f007a0c */ /* 0x000fe20004741270 */
[----:B--2---:R1:W-:Y:S01]  /*1a80*/  @P5 STG.E.U16 [R6.64], R21 ;  /* 0x0000001506005986 */ /* 0x0043e2000c101506 */
[----:B------:R-:W-:-:S02]  /*1a90*/  LEA.HI.X.SX32 R11, R11, R29, 0x1, P1 ;  /* 0x0000001d0b0b7211 */ /* 0x000fc400008f0eff */
[-C--:B0-----:R-:W-:Y:S01]  /*1aa0*/  LEA R4, P1, R0, R23.reuse, 0x1 ;  /* 0x0000001700047211 */ /* 0x081fe200078208ff */
[----:B---3--:R1:W-:Y:S01]  /*1ab0*/  @P4 STG.E.U16 [R8.64], R15 ;  /* 0x0000000f08004986 */ /* 0x0083e2000c101506 */
[----:B------:R-:W-:Y:S02]  /*1ac0*/  LEA R2, P6, R12, R23, 0x1 ;  /* 0x000000170c027211 */ /* 0x000fe400078c08ff */
[----:B------:R-:W-:Y:S02]  /*1ad0*/  LEA.HI.X.SX32 R5, R0, R29, 0x1, P1 ;  /* 0x0000001d00057211 */ /* 0x000fe400008f0eff */
[----:B------:R-:W-:Y:S02]  /*1ae0*/  ISETP.LT.AND P1, PT, R30, c[0x0][0x17c], !P0 ;  /* 0x00005f001e007a0c */ /* 0x000fe40004721270 */
[----:B------:R-:W-:Y:S02]  /*1af0*/  ISETP.LT.AND P0, PT, R51, c[0x0][0x17c], !P0 ;  /* 0x00005f0033007a0c */ /* 0x000fe40004701270 */
[----:B------:R-:W-:-:S02]  /*1b00*/  PRMT R17, R17, 0x7632, R17 ;  /* 0x0000763211117816 */ /* 0x000fc40000000011 */
[----:B------:R-:W-:Y:S02]  /*1b10*/  LEA.HI.X.SX32 R3, R12, R29, 0x1, P6 ;  /* 0x0000001d0c037211 */ /* 0x000fe400030f0eff */
[----:B------:R-:W-:Y:S01]  /*1b20*/  PRMT R19, R19, 0x7632, R19 ;  /* 0x0000763213137816 */ /* 0x000fe20000000013 */
[----:B------:R1:W-:Y:S01]  /*1b30*/  @P3 STG.E.U16 [R10.64], R17 ;  /* 0x000000110a003986 */ /* 0x0003e2000c101506 */
[----:B------:R-:W-:Y:S02]  /*1b40*/  PRMT R0, R21, 0x7632, R0 ;  /* 0x0000763215007816 */ /* 0x000fe40000000000 */
[C---:B------:R-:W-:Y:S01]  /*1b50*/  LEA R12, P6, R13.reuse, R23, 0x1 ;  /* 0x000000170d0c7211 */ /* 0x040fe200078c08ff */
[----:B------:R1:W-:Y:S03]  /*1b60*/  @P2 STG.E.U16 [R2.64], R19 ;  /* 0x0000001302002986 */ /* 0x0003e6000c101506 */
[----:B------:R-:W-:Y:S01]  /*1b70*/  LEA.HI.X.SX32 R13, R13, R29, 0x1, P6 ;  /* 0x0000001d0d0d7211 */ /* 0x000fe200030f0eff */
[----:B------:R1:W-:Y:S01]  /*1b80*/  @P1 STG.E.U16 [R4.64], R0 ;  /* 0x0000000004001986 */ /* 0x0003e2000c101506 */
[----:B------:R-:W-:Y:S07]  /*1b90*/  @!P0 EXIT ;  /* 0x000000000000894d */ /* 0x000fee0003800000 */
[----:B-1----:R-:W-:-:S05]  /*1ba0*/  PRMT R6, R15, 0x7632, R6 ;  /* 0x000076320f067816 */ /* 0x002fca0000000006 */
[----:B------:R-:W-:Y:S01]  /*1bb0*/  STG.E.U16 [R12.64], R6 ;  /* 0x000000060c007986 */ /* 0x000fe2000c101506 */
[----:B------:R-:W-:Y:S05]  /*1bc0*/  EXIT ;  /* 0x000000000000794d */ /* 0x000fea0003800000 */
.L_x_2:
[----:B------:R-:W-:-:S00]  /*1bd0*/  BRA `(.L_x_2) ;  /* 0xfffffff000007947 */ /* 0x000fc0000383ffff */
[----:B------:R-:W-:-:S00]  /*1be0*/  NOP ;  /* 0x0000000000007918 */ /* 0x000fc00000000000 */
        /* <DEDUP_REMOVED lines=9> */
.L_x_3:


//--------------------- .nv.shared.matmul_kernel  --------------------------
	.section	.nv.shared.matmul_kernel,"aw",@nobits
	.sectionflags	@""
	.align	16
